//
// Generated by NVIDIA NVVM Compiler
//
// Compiler Build ID: CL-36424714
// Cuda compilation tools, release 13.0, V13.0.88
// Based on NVVM 20.0.0
//

.version 9.0
.target sm_100
.address_size 64

	// .globl	writeToSurface
// _ZZ21colorComponentAtPixelE13toSearchLabel has been demoted

.visible .entry writeToSurface(
	.param .u64 writeToSurface_param_0,
	.param .u32 writeToSurface_param_1,
	.param .u32 writeToSurface_param_2,
	.param .u8 writeToSurface_param_3,
	.param .u8 writeToSurface_param_4,
	.param .u8 writeToSurface_param_5
)
{
	.reg .pred 	%p<4>;
	.reg .b16 	%rs<8>;
	.reg .b32 	%r<14>;
	.reg .b64 	%rd<2>;

	ld.param.u64 	%rd1, [writeToSurface_param_0];
	ld.param.u32 	%r3, [writeToSurface_param_1];
	ld.param.u32 	%r4, [writeToSurface_param_2];
	ld.param.s8 	%rs1, [writeToSurface_param_3];
	ld.param.s8 	%rs2, [writeToSurface_param_4];
	ld.param.s8 	%rs3, [writeToSurface_param_5];
	mov.u32 	%r6, %ctaid.x;
	mov.u32 	%r7, %ntid.x;
	mov.u32 	%r8, %tid.x;
	mad.lo.s32 	%r1, %r6, %r7, %r8;
	mov.u32 	%r9, %ctaid.y;
	mov.u32 	%r10, %ntid.y;
	mov.u32 	%r11, %tid.y;
	mad.lo.s32 	%r12, %r9, %r10, %r11;
	setp.ge.u32 	%p1, %r1, %r3;
	setp.ge.u32 	%p2, %r12, %r4;
	or.pred  	%p3, %p1, %p2;
	@%p3 bra 	$L__BB0_2;
	shl.b32 	%r13, %r1, 2;
	and.b16  	%rs4, %rs1, 255;
	and.b16  	%rs5, %rs2, 255;
	and.b16  	%rs6, %rs3, 255;
	mov.b16 	%rs7, 255;
	sust.b.2d.v4.b8.trap 	[%rd1, {%r13, %r12}], {%rs4, %rs5, %rs6, %rs7};
$L__BB0_2:
	ret;

}
	// .globl	interleaveRGB
.visible .entry interleaveRGB(
	.param .u64 interleaveRGB_param_0,
	.param .u32 interleaveRGB_param_1,
	.param .u32 interleaveRGB_param_2,
	.param .u64 .ptr .align 1 interleaveRGB_param_3,
	.param .u64 .ptr .align 1 interleaveRGB_param_4,
	.param .u64 .ptr .align 1 interleaveRGB_param_5
)
{
	.reg .pred 	%p<4>;
	.reg .b16 	%rs<5>;
	.reg .b32 	%r<17>;
	.reg .b64 	%rd<12>;

	ld.param.u64 	%rd1, [interleaveRGB_param_0];
	ld.param.u32 	%r3, [interleaveRGB_param_1];
	ld.param.u32 	%r5, [interleaveRGB_param_2];
	ld.param.u64 	%rd2, [interleaveRGB_param_3];
	ld.param.u64 	%rd3, [interleaveRGB_param_4];
	ld.param.u64 	%rd4, [interleaveRGB_param_5];
	mov.u32 	%r6, %ctaid.x;
	mov.u32 	%r7, %ntid.x;
	mov.u32 	%r8, %tid.x;
	mad.lo.s32 	%r1, %r6, %r7, %r8;
	mov.u32 	%r9, %ctaid.y;
	mov.u32 	%r10, %ntid.y;
	mov.u32 	%r11, %tid.y;
	mad.lo.s32 	%r12, %r9, %r10, %r11;
	setp.ge.u32 	%p1, %r1, %r3;
	setp.ge.u32 	%p2, %r12, %r5;
	or.pred  	%p3, %p1, %p2;
	@%p3 bra 	$L__BB1_2;
	cvta.to.global.u64 	%rd5, %rd2;
	cvta.to.global.u64 	%rd6, %rd3;
	cvta.to.global.u64 	%rd7, %rd4;
	mad.lo.s32 	%r13, %r3, %r12, %r1;
	cvt.u64.u32 	%rd8, %r13;
	add.s64 	%rd9, %rd5, %rd8;
	ld.global.u8 	%rs1, [%rd9];
	add.s64 	%rd10, %rd6, %rd8;
	ld.global.u8 	%rs2, [%rd10];
	add.s64 	%rd11, %rd7, %rd8;
	ld.global.u8 	%rs3, [%rd11];
	shl.b32 	%r14, %r1, 2;
	not.b32 	%r15, %r12;
	add.s32 	%r16, %r5, %r15;
	mov.b16 	%rs4, 255;
	sust.b.2d.v4.b8.trap 	[%rd1, {%r14, %r16}], {%rs1, %rs2, %rs3, %rs4};
$L__BB1_2:
	ret;

}
	// .globl	labelPixels
.visible .entry labelPixels(
	.param .u64 .ptr .align 1 labelPixels_param_0,
	.param .u32 labelPixels_param_1,
	.param .u32 labelPixels_param_2
)
{
	.reg .pred 	%p<4>;
	.reg .b32 	%r<20>;
	.reg .b32 	%f<9>;
	.reg .b64 	%rd<5>;

	ld.param.u64 	%rd1, [labelPixels_param_0];
	ld.param.u32 	%r3, [labelPixels_param_1];
	ld.param.u32 	%r5, [labelPixels_param_2];
	mov.u32 	%r6, %ctaid.x;
	mov.u32 	%r7, %ntid.x;
	mov.u32 	%r8, %tid.x;
	mad.lo.s32 	%r1, %r6, %r7, %r8;
	mov.u32 	%r9, %ctaid.y;
	mov.u32 	%r10, %ntid.y;
	mov.u32 	%r11, %tid.y;
	mad.lo.s32 	%r12, %r9, %r10, %r11;
	setp.ge.u32 	%p1, %r1, %r3;
	setp.ge.u32 	%p2, %r12, %r5;
	or.pred  	%p3, %p1, %p2;
	@%p3 bra 	$L__BB2_2;
	cvta.to.global.u64 	%rd2, %rd1;
	cvt.rn.f32.u32 	%f1, %r1;
	cvt.rn.f32.s32 	%f2, %r3;
	div.rn.f32 	%f3, %f1, %f2;
	mul.f32 	%f4, %f3, 0f437F0000;
	cvt.rzi.u32.f32 	%r13, %f4;
	cvt.rn.f32.u32 	%f5, %r12;
	cvt.rn.f32.s32 	%f6, %r5;
	div.rn.f32 	%f7, %f5, %f6;
	mul.f32 	%f8, %f7, 0f437F0000;
	cvt.rzi.u32.f32 	%r14, %f8;
	mad.lo.s32 	%r15, %r3, %r12, %r1;
	mul.wide.u32 	%rd3, %r15, 4;
	add.s64 	%rd4, %rd2, %rd3;
	prmt.b32 	%r16, %r13, %r14, 0x3340U;
	mov.b32 	%r17, 0;
	prmt.b32 	%r18, %r17, 65535, 0x3340U;
	prmt.b32 	%r19, %r16, %r18, 0x5410U;
	st.global.u32 	[%rd4], %r19;
$L__BB2_2:
	ret;

}
	// .globl	labelPixelsCombinations
.visible .entry labelPixelsCombinations(
	.param .u64 .ptr .align 1 labelPixelsCombinations_param_0,
	.param .u32 labelPixelsCombinations_param_1,
	.param .u32 labelPixelsCombinations_param_2
)
{
	.reg .pred 	%p<4>;
	.reg .b32 	%r<30>;
	.reg .b64 	%rd<5>;

	ld.param.u64 	%rd1, [labelPixelsCombinations_param_0];
	ld.param.u32 	%r3, [labelPixelsCombinations_param_1];
	ld.param.u32 	%r4, [labelPixelsCombinations_param_2];
	mov.u32 	%r6, %ctaid.x;
	mov.u32 	%r7, %ntid.x;
	mov.u32 	%r8, %tid.x;
	mad.lo.s32 	%r1, %r6, %r7, %r8;
	mov.u32 	%r9, %ctaid.y;
	mov.u32 	%r10, %ntid.y;
	mov.u32 	%r11, %tid.y;
	mad.lo.s32 	%r12, %r9, %r10, %r11;
	setp.ge.u32 	%p1, %r1, %r3;
	setp.ge.u32 	%p2, %r12, %r4;
	or.pred  	%p3, %p1, %p2;
	@%p3 bra 	$L__BB3_2;
	cvta.to.global.u64 	%rd2, %rd1;
	mul.hi.s32 	%r13, %r3, -2139062143;
	add.s32 	%r14, %r13, %r3;
	shr.u32 	%r15, %r14, 31;
	shr.u32 	%r16, %r14, 7;
	add.s32 	%r17, %r16, %r15;
	mul.hi.u32 	%r18, %r1, -2139062143;
	shr.u32 	%r19, %r18, 7;
	mul.hi.u32 	%r20, %r12, -2139062143;
	shr.u32 	%r21, %r20, 7;
	add.s32 	%r22, %r21, %r19;
	mad.lo.s32 	%r23, %r17, %r21, %r22;
	add.s32 	%r24, %r1, %r19;
	add.s32 	%r25, %r12, %r21;
	mad.lo.s32 	%r26, %r3, %r12, %r1;
	mul.wide.u32 	%rd3, %r26, 4;
	add.s64 	%rd4, %rd2, %rd3;
	prmt.b32 	%r27, %r24, %r25, 0x3340U;
	prmt.b32 	%r28, %r23, 65535, 0x3340U;
	prmt.b32 	%r29, %r27, %r28, 0x5410U;
	st.global.u32 	[%rd4], %r29;
$L__BB3_2:
	ret;

}
	// .globl	labelPixelsRowed
.visible .entry labelPixelsRowed(
	.param .u64 .ptr .align 1 labelPixelsRowed_param_0,
	.param .u32 labelPixelsRowed_param_1,
	.param .u32 labelPixelsRowed_param_2
)
{
	.reg .pred 	%p<4>;
	.reg .b32 	%r<19>;
	.reg .b32 	%f<5>;
	.reg .b64 	%rd<5>;

	ld.param.u64 	%rd1, [labelPixelsRowed_param_0];
	ld.param.u32 	%r3, [labelPixelsRowed_param_1];
	ld.param.u32 	%r4, [labelPixelsRowed_param_2];
	mov.u32 	%r6, %ctaid.x;
	mov.u32 	%r7, %ntid.x;
	mov.u32 	%r8, %tid.x;
	mad.lo.s32 	%r1, %r6, %r7, %r8;
	mov.u32 	%r9, %ctaid.y;
	mov.u32 	%r10, %ntid.y;
	mov.u32 	%r11, %tid.y;
	mad.lo.s32 	%r12, %r9, %r10, %r11;
	setp.ge.u32 	%p1, %r1, %r3;
	setp.ge.u32 	%p2, %r12, %r4;
	or.pred  	%p3, %p1, %p2;
	@%p3 bra 	$L__BB4_2;
	cvta.to.global.u64 	%rd2, %rd1;
	cvt.rn.f32.u32 	%f1, %r1;
	cvt.rn.f32.s32 	%f2, %r3;
	div.rn.f32 	%f3, %f1, %f2;
	mul.f32 	%f4, %f3, 0f437F0000;
	cvt.rzi.u32.f32 	%r13, %f4;
	mad.lo.s32 	%r14, %r3, %r12, %r1;
	mul.wide.u32 	%rd3, %r14, 4;
	add.s64 	%rd4, %rd2, %rd3;
	prmt.b32 	%r15, %r13, 0, 0x3340U;
	mov.b32 	%r16, 0;
	prmt.b32 	%r17, %r16, 65535, 0x3340U;
	prmt.b32 	%r18, %r15, %r17, 0x5410U;
	st.global.u32 	[%rd4], %r18;
$L__BB4_2:
	ret;

}
	// .globl	labelComponentsShared
.visible .entry labelComponentsShared(
	.param .u64 .ptr .align 1 labelComponentsShared_param_0,
	.param .u64 .ptr .align 1 labelComponentsShared_param_1,
	.param .u32 labelComponentsShared_param_2,
	.param .u32 labelComponentsShared_param_3,
	.param .u64 .ptr .align 1 labelComponentsShared_param_4,
	.param .u64 .ptr .align 1 labelComponentsShared_param_5,
	.param .u64 .ptr .align 1 labelComponentsShared_param_6,
	.param .u32 labelComponentsShared_param_7,
	.param .u64 .ptr .align 1 labelComponentsShared_param_8,
	.param .u8 labelComponentsShared_param_9,
	.param .u8 labelComponentsShared_param_10
)
{
	.reg .pred 	%p<4>;
	.reg .b16 	%rs<3>;
	.reg .b32 	%r<17>;

	ld.param.u32 	%r1, [labelComponentsShared_param_2];
	ld.param.u32 	%r2, [labelComponentsShared_param_3];
	ld.param.u8 	%rs1, [labelComponentsShared_param_9];
	ld.param.u8 	%rs2, [labelComponentsShared_param_10];
	mov.u32 	%r3, %ctaid.x;
	shl.b32 	%r4, %r3, 1;
	cvt.u32.u16 	%r5, %rs2;
	add.s32 	%r6, %r4, %r5;
	mov.u32 	%r7, %ctaid.y;
	shl.b32 	%r8, %r7, 1;
	cvt.u32.u16 	%r9, %rs1;
	add.s32 	%r10, %r8, %r9;
	mov.u32 	%r11, %ntid.x;
	mov.u32 	%r12, %tid.x;
	mad.lo.s32 	%r13, %r6, %r11, %r12;
	mov.u32 	%r14, %ntid.y;
	mov.u32 	%r15, %tid.y;
	mad.lo.s32 	%r16, %r10, %r14, %r15;
	setp.ge.s32 	%p1, %r13, %r1;
	setp.ge.s32 	%p2, %r16, %r2;
	or.pred  	%p3, %p2, %p1;
	@%p3 bra 	$L__BB5_2;
	bar.sync 	0;
$L__BB5_2:
	ret;

}
	// .globl	labelComponentsMasterLabel
.visible .entry labelComponentsMasterLabel(
	.param .u64 .ptr .align 1 labelComponentsMasterLabel_param_0,
	.param .u64 .ptr .align 1 labelComponentsMasterLabel_param_1,
	.param .u32 labelComponentsMasterLabel_param_2,
	.param .u32 labelComponentsMasterLabel_param_3,
	.param .u64 .ptr .align 1 labelComponentsMasterLabel_param_4,
	.param .u64 .ptr .align 1 labelComponentsMasterLabel_param_5,
	.param .u64 .ptr .align 1 labelComponentsMasterLabel_param_6,
	.param .u32 labelComponentsMasterLabel_param_7,
	.param .u64 .ptr .align 1 labelComponentsMasterLabel_param_8
)
{
	.reg .pred 	%p<47>;
	.reg .b16 	%rs<224>;
	.reg .b32 	%r<166>;
	.reg .b64 	%rd<55>;

	ld.param.u64 	%rd11, [labelComponentsMasterLabel_param_0];
	ld.param.u64 	%rd12, [labelComponentsMasterLabel_param_1];
	ld.param.u32 	%r23, [labelComponentsMasterLabel_param_2];
	ld.param.u32 	%r24, [labelComponentsMasterLabel_param_3];
	ld.param.u64 	%rd13, [labelComponentsMasterLabel_param_4];
	ld.param.u64 	%rd14, [labelComponentsMasterLabel_param_5];
	ld.param.u64 	%rd15, [labelComponentsMasterLabel_param_6];
	ld.param.u32 	%r25, [labelComponentsMasterLabel_param_7];
	ld.param.u64 	%rd16, [labelComponentsMasterLabel_param_8];
	cvta.to.global.u64 	%rd1, %rd16;
	cvta.to.global.u64 	%rd2, %rd12;
	cvta.to.global.u64 	%rd3, %rd11;
	cvta.to.global.u64 	%rd4, %rd15;
	cvta.to.global.u64 	%rd5, %rd14;
	cvta.to.global.u64 	%rd6, %rd13;
	mov.u32 	%r26, %ctaid.x;
	mov.u32 	%r27, %ntid.x;
	mov.u32 	%r28, %tid.x;
	mad.lo.s32 	%r1, %r26, %r27, %r28;
	mov.u32 	%r29, %ctaid.y;
	mov.u32 	%r30, %ntid.y;
	mov.u32 	%r31, %tid.y;
	mad.lo.s32 	%r165, %r29, %r30, %r31;
	setp.ge.s32 	%p9, %r1, %r23;
	setp.ge.s32 	%p10, %r165, %r24;
	or.pred  	%p11, %p9, %p10;
	@%p11 bra 	$L__BB6_35;
	mul.lo.s32 	%r3, %r23, %r165;
	add.s32 	%r4, %r3, %r1;
	cvt.s64.s32 	%rd17, %r4;
	add.s64 	%rd18, %rd6, %rd17;
	ld.global.u8 	%rs1, [%rd18];
	add.s64 	%rd19, %rd5, %rd17;
	ld.global.u8 	%rs2, [%rd19];
	add.s64 	%rd20, %rd4, %rd17;
	ld.global.u8 	%rs3, [%rd20];
	mul.wide.s32 	%rd21, %r4, 4;
	add.s64 	%rd22, %rd3, %rd21;
	ld.global.u32 	%r5, [%rd22];
	bfe.u32 	%r32, %r5, 0, 8;
	cvt.u16.u32 	%rs4, %r32;
	bfe.u32 	%r33, %r5, 8, 8;
	cvt.u16.u32 	%rs5, %r33;
	bfe.u32 	%r34, %r5, 16, 8;
	cvt.u16.u32 	%rs6, %r34;
	add.s32 	%r162, %r1, 1;
	setp.ge.s32 	%p13, %r162, %r23;
	mov.pred 	%p43, -1;
	@%p13 bra 	$L__BB6_8;
	cvt.u32.u16 	%r35, %rs4;
	and.b32  	%r36, %r35, 255;
	cvt.u32.u16 	%r37, %rs5;
	and.b32  	%r38, %r37, 255;
	add.s32 	%r39, %r38, %r36;
	cvt.u32.u16 	%r40, %rs6;
	and.b32  	%r41, %r40, 255;
	add.s32 	%r7, %r39, %r41;
	mov.b16 	%rs177, 0;
$L__BB6_3:
	add.s32 	%r42, %r162, %r3;
	cvt.s64.s32 	%rd7, %r42;
	add.s64 	%rd23, %rd6, %rd7;
	ld.global.u8 	%rs106, [%rd23];
	min.u16 	%rs109, %rs106, %rs1;
	max.u16 	%rs110, %rs106, %rs1;
	sub.s16 	%rs111, %rs110, %rs109;
	cvt.u32.u16 	%r43, %rs111;
	setp.ge.s32 	%p14, %r43, %r25;
	@%p14 bra 	$L__BB6_7;
	add.s64 	%rd24, %rd4, %rd7;
	ld.global.u8 	%rs12, [%rd24];
	shl.b64 	%rd25, %rd7, 2;
	add.s64 	%rd26, %rd3, %rd25;
	ld.global.u32 	%r44, [%rd26];
	bfe.u32 	%r45, %r44, 24, 8;
	cvt.u16.u32 	%rs13, %r45;
	bfe.u32 	%r46, %r44, 16, 8;
	cvt.u16.u32 	%rs14, %r46;
	bfe.u32 	%r47, %r44, 8, 8;
	cvt.u16.u32 	%rs15, %r47;
	bfe.u32 	%r48, %r44, 0, 8;
	cvt.u16.u32 	%rs16, %r48;
	add.s64 	%rd27, %rd5, %rd7;
	ld.global.u8 	%rs112, [%rd27];
	min.u16 	%rs115, %rs112, %rs2;
	max.u16 	%rs116, %rs112, %rs2;
	sub.s16 	%rs117, %rs116, %rs115;
	cvt.u32.u16 	%r49, %rs117;
	setp.ge.u32 	%p15, %r49, %r25;
	@%p15 bra 	$L__BB6_7;
	min.u16 	%rs120, %rs12, %rs3;
	max.u16 	%rs121, %rs12, %rs3;
	sub.s16 	%rs122, %rs121, %rs120;
	cvt.u32.u16 	%r50, %rs122;
	setp.ge.u32 	%p16, %r50, %r25;
	@%p16 bra 	$L__BB6_7;
	cvt.u32.u16 	%r51, %rs16;
	and.b32  	%r52, %r51, 255;
	cvt.u32.u16 	%r53, %rs15;
	and.b32  	%r54, %r53, 255;
	add.s32 	%r55, %r54, %r52;
	cvt.u32.u16 	%r56, %rs14;
	and.b32  	%r57, %r56, 255;
	add.s32 	%r58, %r55, %r57;
	setp.lt.u32 	%p17, %r7, %r58;
	selp.b16 	%rs187, %rs16, %rs187, %p17;
	selp.b16 	%rs188, %rs15, %rs188, %p17;
	selp.b16 	%rs189, %rs14, %rs189, %p17;
	selp.b16 	%rs190, %rs13, %rs190, %p17;
	selp.b16 	%rs177, 1, %rs177, %p17;
	add.s32 	%r162, %r162, 1;
	setp.lt.s32 	%p18, %r162, %r23;
	@%p18 bra 	$L__BB6_3;
$L__BB6_7:
	and.b16  	%rs123, %rs177, 255;
	setp.eq.s16 	%p43, %rs123, 0;
$L__BB6_8:
	not.pred 	%p19, %p43;
	@%p19 bra 	$L__BB6_36;
	setp.lt.s32 	%p21, %r1, 1;
	mov.pred 	%p44, -1;
	@%p21 bra 	$L__BB6_16;
	bfe.u32 	%r66, %r5, 0, 8;
	cvt.u32.u16 	%r67, %rs5;
	and.b32  	%r68, %r67, 255;
	add.s32 	%r69, %r68, %r66;
	bfe.u32 	%r70, %r5, 16, 8;
	add.s32 	%r10, %r69, %r70;
	mov.b16 	%rs191, 0;
	cvt.s64.s32 	%rd30, %r3;
	mov.u32 	%r163, %r1;
$L__BB6_11:
	cvt.s64.s32 	%rd31, %r163;
	add.s64 	%rd8, %rd31, %rd30;
	add.s64 	%rd32, %rd6, %rd8;
	ld.global.u8 	%rs126, [%rd32+-1];
	min.u16 	%rs129, %rs126, %rs1;
	max.u16 	%rs130, %rs126, %rs1;
	sub.s16 	%rs131, %rs130, %rs129;
	cvt.u32.u16 	%r71, %rs131;
	setp.ge.s32 	%p22, %r71, %r25;
	@%p22 bra 	$L__BB6_15;
	add.s64 	%rd33, %rd4, %rd8;
	ld.global.u8 	%rs36, [%rd33+-1];
	shl.b64 	%rd34, %rd8, 2;
	add.s64 	%rd35, %rd3, %rd34;
	ld.global.u32 	%r72, [%rd35+-4];
	bfe.u32 	%r73, %r72, 24, 8;
	cvt.u16.u32 	%rs37, %r73;
	bfe.u32 	%r74, %r72, 16, 8;
	cvt.u16.u32 	%rs38, %r74;
	bfe.u32 	%r75, %r72, 8, 8;
	cvt.u16.u32 	%rs39, %r75;
	bfe.u32 	%r76, %r72, 0, 8;
	cvt.u16.u32 	%rs40, %r76;
	add.s64 	%rd36, %rd5, %rd8;
	ld.global.u8 	%rs132, [%rd36+-1];
	min.u16 	%rs135, %rs132, %rs2;
	max.u16 	%rs136, %rs132, %rs2;
	sub.s16 	%rs137, %rs136, %rs135;
	cvt.u32.u16 	%r77, %rs137;
	setp.ge.u32 	%p23, %r77, %r25;
	@%p23 bra 	$L__BB6_15;
	min.u16 	%rs140, %rs36, %rs3;
	max.u16 	%rs141, %rs36, %rs3;
	sub.s16 	%rs142, %rs141, %rs140;
	cvt.u32.u16 	%r78, %rs142;
	setp.ge.u32 	%p24, %r78, %r25;
	@%p24 bra 	$L__BB6_15;
	cvt.u32.u16 	%r79, %rs40;
	and.b32  	%r80, %r79, 255;
	cvt.u32.u16 	%r81, %rs39;
	and.b32  	%r82, %r81, 255;
	add.s32 	%r83, %r82, %r80;
	cvt.u32.u16 	%r84, %rs38;
	and.b32  	%r85, %r84, 255;
	add.s32 	%r86, %r83, %r85;
	setp.lt.u32 	%p25, %r10, %r86;
	selp.b16 	%rs187, %rs40, %rs187, %p25;
	selp.b16 	%rs188, %rs39, %rs188, %p25;
	selp.b16 	%rs189, %rs38, %rs189, %p25;
	selp.b16 	%rs190, %rs37, %rs190, %p25;
	selp.b16 	%rs191, 1, %rs191, %p25;
	setp.gt.u32 	%p26, %r163, 1;
	add.s32 	%r163, %r163, -1;
	@%p26 bra 	$L__BB6_11;
$L__BB6_15:
	and.b16  	%rs143, %rs191, 255;
	setp.eq.s16 	%p44, %rs143, 0;
$L__BB6_16:
	not.pred 	%p27, %p44;
	@%p27 bra 	$L__BB6_37;
	add.s32 	%r164, %r165, 1;
	setp.ge.s32 	%p29, %r164, %r24;
	mov.pred 	%p45, -1;
	@%p29 bra 	$L__BB6_24;
	bfe.u32 	%r94, %r5, 0, 8;
	cvt.u32.u16 	%r95, %rs5;
	and.b32  	%r96, %r95, 255;
	add.s32 	%r97, %r96, %r94;
	bfe.u32 	%r98, %r5, 16, 8;
	add.s32 	%r14, %r97, %r98;
	mov.b16 	%rs205, 0;
$L__BB6_19:
	mad.lo.s32 	%r99, %r164, %r23, %r1;
	cvt.s64.s32 	%rd9, %r99;
	add.s64 	%rd39, %rd6, %rd9;
	ld.global.u8 	%rs146, [%rd39];
	min.u16 	%rs149, %rs146, %rs1;
	max.u16 	%rs150, %rs146, %rs1;
	sub.s16 	%rs151, %rs150, %rs149;
	cvt.u32.u16 	%r100, %rs151;
	setp.ge.s32 	%p30, %r100, %r25;
	@%p30 bra 	$L__BB6_23;
	add.s64 	%rd40, %rd4, %rd9;
	ld.global.u8 	%rs60, [%rd40];
	shl.b64 	%rd41, %rd9, 2;
	add.s64 	%rd42, %rd3, %rd41;
	ld.global.u32 	%r101, [%rd42];
	bfe.u32 	%r102, %r101, 24, 8;
	cvt.u16.u32 	%rs61, %r102;
	bfe.u32 	%r103, %r101, 16, 8;
	cvt.u16.u32 	%rs62, %r103;
	bfe.u32 	%r104, %r101, 8, 8;
	cvt.u16.u32 	%rs63, %r104;
	bfe.u32 	%r105, %r101, 0, 8;
	cvt.u16.u32 	%rs64, %r105;
	add.s64 	%rd43, %rd5, %rd9;
	ld.global.u8 	%rs152, [%rd43];
	min.u16 	%rs155, %rs152, %rs2;
	max.u16 	%rs156, %rs152, %rs2;
	sub.s16 	%rs157, %rs156, %rs155;
	cvt.u32.u16 	%r106, %rs157;
	setp.ge.u32 	%p31, %r106, %r25;
	@%p31 bra 	$L__BB6_23;
	min.u16 	%rs160, %rs60, %rs3;
	max.u16 	%rs161, %rs60, %rs3;
	sub.s16 	%rs162, %rs161, %rs160;
	cvt.u32.u16 	%r107, %rs162;
	setp.ge.u32 	%p32, %r107, %r25;
	@%p32 bra 	$L__BB6_23;
	cvt.u32.u16 	%r108, %rs64;
	and.b32  	%r109, %r108, 255;
	cvt.u32.u16 	%r110, %rs63;
	and.b32  	%r111, %r110, 255;
	add.s32 	%r112, %r111, %r109;
	cvt.u32.u16 	%r113, %rs62;
	and.b32  	%r114, %r113, 255;
	add.s32 	%r115, %r112, %r114;
	setp.lt.u32 	%p33, %r14, %r115;
	selp.b16 	%rs187, %rs64, %rs187, %p33;
	selp.b16 	%rs188, %rs63, %rs188, %p33;
	selp.b16 	%rs189, %rs62, %rs189, %p33;
	selp.b16 	%rs190, %rs61, %rs190, %p33;
	selp.b16 	%rs205, 1, %rs205, %p33;
	add.s32 	%r164, %r164, 1;
	setp.lt.s32 	%p34, %r164, %r24;
	@%p34 bra 	$L__BB6_19;
$L__BB6_23:
	and.b16  	%rs163, %rs205, 255;
	setp.eq.s16 	%p45, %rs163, 0;
$L__BB6_24:
	not.pred 	%p35, %p45;
	@%p35 bra 	$L__BB6_38;
	setp.eq.s32 	%p37, %r165, 0;
	mov.pred 	%p46, -1;
	@%p37 bra 	$L__BB6_32;
	bfe.u32 	%r123, %r5, 0, 8;
	cvt.u32.u16 	%r124, %rs5;
	and.b32  	%r125, %r124, 255;
	add.s32 	%r126, %r125, %r123;
	bfe.u32 	%r127, %r5, 16, 8;
	add.s32 	%r17, %r126, %r127;
	cvt.u32.u16 	%r128, %rs3;
	and.b32  	%r18, %r128, 255;
	cvt.u32.u16 	%r129, %rs2;
	and.b32  	%r19, %r129, 255;
	cvt.u32.u16 	%r130, %rs1;
	and.b32  	%r20, %r130, 255;
	mov.b16 	%rs219, 0;
$L__BB6_27:
	add.s32 	%r22, %r165, -1;
	mad.lo.s32 	%r131, %r22, %r23, %r1;
	cvt.s64.s32 	%rd10, %r131;
	add.s64 	%rd46, %rd6, %rd10;
	ld.global.u8 	%r132, [%rd46];
	sub.s32 	%r133, %r132, %r20;
	abs.s32 	%r134, %r133;
	setp.ge.s32 	%p38, %r134, %r25;
	@%p38 bra 	$L__BB6_31;
	add.s64 	%rd47, %rd4, %rd10;
	ld.global.u8 	%rs84, [%rd47];
	shl.b64 	%rd48, %rd10, 2;
	add.s64 	%rd49, %rd3, %rd48;
	ld.global.u32 	%r135, [%rd49];
	bfe.u32 	%r136, %r135, 24, 8;
	cvt.u16.u32 	%rs85, %r136;
	bfe.u32 	%r137, %r135, 16, 8;
	cvt.u16.u32 	%rs86, %r137;
	bfe.u32 	%r138, %r135, 8, 8;
	cvt.u16.u32 	%rs87, %r138;
	bfe.u32 	%r139, %r135, 0, 8;
	cvt.u16.u32 	%rs88, %r139;
	add.s64 	%rd50, %rd5, %rd10;
	ld.global.u8 	%r140, [%rd50];
	sub.s32 	%r141, %r140, %r19;
	abs.s32 	%r142, %r141;
	setp.ge.u32 	%p39, %r142, %r25;
	@%p39 bra 	$L__BB6_31;
	cvt.u32.u16 	%r143, %rs84;
	and.b32  	%r144, %r143, 255;
	sub.s32 	%r145, %r144, %r18;
	abs.s32 	%r146, %r145;
	setp.ge.u32 	%p40, %r146, %r25;
	@%p40 bra 	$L__BB6_31;
	cvt.u32.u16 	%r147, %rs88;
	and.b32  	%r148, %r147, 255;
	cvt.u32.u16 	%r149, %rs87;
	and.b32  	%r150, %r149, 255;
	add.s32 	%r151, %r150, %r148;
	cvt.u32.u16 	%r152, %rs86;
	and.b32  	%r153, %r152, 255;
	add.s32 	%r154, %r151, %r153;
	setp.lt.u32 	%p41, %r17, %r154;
	selp.b16 	%rs187, %rs88, %rs187, %p41;
	selp.b16 	%rs188, %rs87, %rs188, %p41;
	selp.b16 	%rs189, %rs86, %rs189, %p41;
	selp.b16 	%rs190, %rs85, %rs190, %p41;
	selp.b16 	%rs219, 1, %rs219, %p41;
	setp.gt.s32 	%p42, %r165, 1;
	mov.u32 	%r165, %r22;
	@%p42 bra 	$L__BB6_27;
$L__BB6_31:
	and.b16  	%rs166, %rs219, 255;
	setp.eq.s16 	%p46, %rs166, 0;
$L__BB6_32:
	@%p46 bra 	$L__BB6_34;
	mul.wide.s32 	%rd51, %r4, 4;
	add.s64 	%rd52, %rd2, %rd51;
	cvt.u32.u16 	%r155, %rs190;
	cvt.u32.u16 	%r156, %rs189;
	prmt.b32 	%r157, %r156, %r155, 0x3340U;
	cvt.u32.u16 	%r158, %rs188;
	cvt.u32.u16 	%r159, %rs187;
	prmt.b32 	%r160, %r159, %r158, 0x3340U;
	prmt.b32 	%r161, %r160, %r157, 0x5410U;
	st.global.u32 	[%rd52], %r161;
	mov.b16 	%rs167, 1;
	st.global.u8 	[%rd1], %rs167;
	bra.uni 	$L__BB6_35;
$L__BB6_34:
	mul.wide.s32 	%rd53, %r4, 4;
	add.s64 	%rd54, %rd2, %rd53;
	st.global.u32 	[%rd54], %r5;
$L__BB6_35:
	ret;
$L__BB6_36:
	mul.wide.s32 	%rd28, %r4, 4;
	add.s64 	%rd29, %rd2, %rd28;
	cvt.u32.u16 	%r59, %rs190;
	cvt.u32.u16 	%r60, %rs189;
	prmt.b32 	%r61, %r60, %r59, 0x3340U;
	cvt.u32.u16 	%r62, %rs188;
	cvt.u32.u16 	%r63, %rs187;
	prmt.b32 	%r64, %r63, %r62, 0x3340U;
	prmt.b32 	%r65, %r64, %r61, 0x5410U;
	st.global.u32 	[%rd29], %r65;
	mov.b16 	%rs124, 1;
	st.global.u8 	[%rd1], %rs124;
	bra.uni 	$L__BB6_35;
$L__BB6_37:
	mul.wide.s32 	%rd37, %r4, 4;
	add.s64 	%rd38, %rd2, %rd37;
	cvt.u32.u16 	%r87, %rs190;
	cvt.u32.u16 	%r88, %rs189;
	prmt.b32 	%r89, %r88, %r87, 0x3340U;
	cvt.u32.u16 	%r90, %rs188;
	cvt.u32.u16 	%r91, %rs187;
	prmt.b32 	%r92, %r91, %r90, 0x3340U;
	prmt.b32 	%r93, %r92, %r89, 0x5410U;
	st.global.u32 	[%rd38], %r93;
	mov.b16 	%rs144, 1;
	st.global.u8 	[%rd1], %rs144;
	bra.uni 	$L__BB6_35;
$L__BB6_38:
	mul.wide.s32 	%rd44, %r4, 4;
	add.s64 	%rd45, %rd2, %rd44;
	cvt.u32.u16 	%r116, %rs190;
	cvt.u32.u16 	%r117, %rs189;
	prmt.b32 	%r118, %r117, %r116, 0x3340U;
	cvt.u32.u16 	%r119, %rs188;
	cvt.u32.u16 	%r120, %rs187;
	prmt.b32 	%r121, %r120, %r119, 0x3340U;
	prmt.b32 	%r122, %r121, %r118, 0x5410U;
	st.global.u32 	[%rd45], %r122;
	mov.b16 	%rs164, 1;
	st.global.u8 	[%rd1], %rs164;
	bra.uni 	$L__BB6_35;

}
	// .globl	labelComponents
.visible .entry labelComponents(
	.param .u64 .ptr .align 1 labelComponents_param_0,
	.param .u64 .ptr .align 1 labelComponents_param_1,
	.param .u32 labelComponents_param_2,
	.param .u32 labelComponents_param_3,
	.param .u64 .ptr .align 1 labelComponents_param_4,
	.param .u64 .ptr .align 1 labelComponents_param_5,
	.param .u64 .ptr .align 1 labelComponents_param_6,
	.param .u32 labelComponents_param_7,
	.param .u64 .ptr .align 1 labelComponents_param_8
)
{
	.reg .pred 	%p<24>;
	.reg .b16 	%rs<83>;
	.reg .b32 	%r<81>;
	.reg .b64 	%rd<50>;

	ld.param.u64 	%rd13, [labelComponents_param_0];
	ld.param.u64 	%rd14, [labelComponents_param_1];
	ld.param.u32 	%r10, [labelComponents_param_2];
	ld.param.u32 	%r11, [labelComponents_param_3];
	ld.param.u32 	%r12, [labelComponents_param_7];
	ld.param.u64 	%rd15, [labelComponents_param_8];
	cvta.to.global.u64 	%rd1, %rd14;
	cvta.to.global.u64 	%rd2, %rd15;
	cvta.to.global.u64 	%rd3, %rd13;
	mov.u32 	%r13, %ctaid.x;
	mov.u32 	%r14, %ntid.x;
	mov.u32 	%r15, %tid.x;
	mad.lo.s32 	%r1, %r13, %r14, %r15;
	mov.u32 	%r16, %ctaid.y;
	mov.u32 	%r17, %ntid.y;
	mov.u32 	%r18, %tid.y;
	mad.lo.s32 	%r2, %r16, %r17, %r18;
	setp.ge.s32 	%p1, %r1, %r10;
	setp.ge.s32 	%p2, %r2, %r11;
	or.pred  	%p3, %p1, %p2;
	@%p3 bra 	$L__BB7_26;
	ld.param.u64 	%rd48, [labelComponents_param_6];
	ld.param.u64 	%rd46, [labelComponents_param_5];
	ld.param.u64 	%rd44, [labelComponents_param_4];
	mul.lo.s32 	%r3, %r10, %r2;
	add.s32 	%r4, %r3, %r1;
	cvt.s64.s32 	%rd16, %r4;
	cvta.to.global.u64 	%rd17, %rd44;
	add.s64 	%rd4, %rd17, %rd16;
	ld.global.u8 	%rs1, [%rd4];
	cvta.to.global.u64 	%rd18, %rd46;
	add.s64 	%rd5, %rd18, %rd16;
	ld.global.u8 	%rs2, [%rd5];
	cvta.to.global.u64 	%rd19, %rd48;
	add.s64 	%rd6, %rd19, %rd16;
	ld.global.u8 	%rs3, [%rd6];
	mul.wide.s32 	%rd20, %r4, 4;
	add.s64 	%rd7, %rd3, %rd20;
	ld.global.u32 	%r5, [%rd7];
	add.s32 	%r19, %r1, 1;
	setp.ge.s32 	%p4, %r19, %r10;
	@%p4 bra 	$L__BB7_7;
	ld.global.u8 	%rs9, [%rd4+1];
	ld.global.u32 	%r6, [%rd7+4];
	min.u16 	%rs12, %rs9, %rs1;
	max.u16 	%rs13, %rs9, %rs1;
	sub.s16 	%rs14, %rs13, %rs12;
	cvt.u32.u16 	%r20, %rs14;
	setp.ge.s32 	%p5, %r20, %r12;
	@%p5 bra 	$L__BB7_7;
	ld.global.u8 	%rs15, [%rd5+1];
	min.u16 	%rs18, %rs15, %rs2;
	max.u16 	%rs19, %rs15, %rs2;
	sub.s16 	%rs20, %rs19, %rs18;
	cvt.u32.u16 	%r21, %rs20;
	setp.ge.u32 	%p6, %r21, %r12;
	@%p6 bra 	$L__BB7_7;
	ld.global.u8 	%rs21, [%rd6+1];
	min.u16 	%rs24, %rs21, %rs3;
	max.u16 	%rs25, %rs21, %rs3;
	sub.s16 	%rs26, %rs25, %rs24;
	cvt.u32.u16 	%r22, %rs26;
	setp.ge.u32 	%p7, %r22, %r12;
	@%p7 bra 	$L__BB7_7;
	bfe.u32 	%r23, %r5, 0, 8;
	bfe.u32 	%r24, %r5, 8, 8;
	add.s32 	%r25, %r24, %r23;
	bfe.u32 	%r26, %r5, 16, 8;
	add.s32 	%r27, %r25, %r26;
	bfe.u32 	%r28, %r6, 0, 8;
	bfe.u32 	%r29, %r6, 8, 8;
	add.s32 	%r30, %r29, %r28;
	bfe.u32 	%r31, %r6, 16, 8;
	add.s32 	%r32, %r30, %r31;
	setp.ge.u32 	%p8, %r27, %r32;
	@%p8 bra 	$L__BB7_7;
	mov.b16 	%rs82, 1;
	st.global.u8 	[%rd2], %rs82;
	add.s64 	%rd43, %rd1, %rd20;
	st.global.u32 	[%rd43], %r6;
	bra.uni 	$L__BB7_26;
$L__BB7_7:
	setp.gt.s32 	%p9, %r1, %r10;
	@%p9 bra 	$L__BB7_13;
	ld.global.u8 	%rs27, [%rd4+-1];
	ld.global.u32 	%r7, [%rd7+-4];
	min.u16 	%rs30, %rs27, %rs1;
	max.u16 	%rs31, %rs27, %rs1;
	sub.s16 	%rs32, %rs31, %rs30;
	cvt.u32.u16 	%r33, %rs32;
	setp.ge.s32 	%p10, %r33, %r12;
	@%p10 bra 	$L__BB7_13;
	ld.global.u8 	%rs33, [%rd5+-1];
	min.u16 	%rs36, %rs33, %rs2;
	max.u16 	%rs37, %rs33, %rs2;
	sub.s16 	%rs38, %rs37, %rs36;
	cvt.u32.u16 	%r34, %rs38;
	setp.ge.u32 	%p11, %r34, %r12;
	@%p11 bra 	$L__BB7_13;
	ld.global.u8 	%rs39, [%rd6+-1];
	min.u16 	%rs42, %rs39, %rs3;
	max.u16 	%rs43, %rs39, %rs3;
	sub.s16 	%rs44, %rs43, %rs42;
	cvt.u32.u16 	%r35, %rs44;
	setp.ge.u32 	%p12, %r35, %r12;
	@%p12 bra 	$L__BB7_13;
	bfe.u32 	%r36, %r5, 0, 8;
	bfe.u32 	%r37, %r5, 8, 8;
	add.s32 	%r38, %r37, %r36;
	bfe.u32 	%r39, %r5, 16, 8;
	add.s32 	%r40, %r38, %r39;
	bfe.u32 	%r41, %r7, 0, 8;
	bfe.u32 	%r42, %r7, 8, 8;
	add.s32 	%r43, %r42, %r41;
	bfe.u32 	%r44, %r7, 16, 8;
	add.s32 	%r45, %r43, %r44;
	setp.ge.u32 	%p13, %r40, %r45;
	@%p13 bra 	$L__BB7_13;
	mov.b16 	%rs45, 1;
	st.global.u8 	[%rd2], %rs45;
	add.s64 	%rd22, %rd1, %rd20;
	st.global.u32 	[%rd22], %r7;
	bra.uni 	$L__BB7_26;
$L__BB7_13:
	add.s32 	%r46, %r2, 1;
	setp.ge.u32 	%p14, %r46, %r11;
	@%p14 bra 	$L__BB7_19;
	cvt.s64.s32 	%rd23, %r10;
	add.s64 	%rd24, %rd4, %rd23;
	ld.global.u8 	%rs46, [%rd24];
	add.s64 	%rd8, %rd5, %rd23;
	add.s64 	%rd25, %rd6, %rd23;
	ld.global.u8 	%rs4, [%rd25];
	mul.wide.s32 	%rd26, %r10, 4;
	add.s64 	%rd27, %rd7, %rd26;
	ld.global.u32 	%r8, [%rd27];
	min.u16 	%rs49, %rs46, %rs1;
	max.u16 	%rs50, %rs46, %rs1;
	sub.s16 	%rs51, %rs50, %rs49;
	cvt.u32.u16 	%r47, %rs51;
	setp.ge.s32 	%p15, %r47, %r12;
	@%p15 bra 	$L__BB7_19;
	ld.global.u8 	%rs52, [%rd8];
	min.u16 	%rs55, %rs52, %rs2;
	max.u16 	%rs56, %rs52, %rs2;
	sub.s16 	%rs57, %rs56, %rs55;
	cvt.u32.u16 	%r48, %rs57;
	setp.ge.u32 	%p16, %r48, %r12;
	@%p16 bra 	$L__BB7_19;
	min.u16 	%rs60, %rs4, %rs3;
	max.u16 	%rs61, %rs4, %rs3;
	sub.s16 	%rs62, %rs61, %rs60;
	cvt.u32.u16 	%r49, %rs62;
	setp.ge.u32 	%p17, %r49, %r12;
	@%p17 bra 	$L__BB7_19;
	bfe.u32 	%r50, %r5, 0, 8;
	bfe.u32 	%r51, %r5, 8, 8;
	add.s32 	%r52, %r51, %r50;
	bfe.u32 	%r53, %r5, 16, 8;
	add.s32 	%r54, %r52, %r53;
	bfe.u32 	%r55, %r8, 0, 8;
	bfe.u32 	%r56, %r8, 8, 8;
	add.s32 	%r57, %r56, %r55;
	bfe.u32 	%r58, %r8, 16, 8;
	add.s32 	%r59, %r57, %r58;
	setp.ge.u32 	%p18, %r54, %r59;
	@%p18 bra 	$L__BB7_19;
	mov.b16 	%rs81, 1;
	st.global.u8 	[%rd2], %rs81;
	add.s64 	%rd41, %rd1, %rd20;
	st.global.u32 	[%rd41], %r8;
	bra.uni 	$L__BB7_26;
$L__BB7_19:
	setp.gt.u32 	%p19, %r2, %r11;
	@%p19 bra 	$L__BB7_25;
	ld.param.u64 	%rd49, [labelComponents_param_6];
	ld.param.u64 	%rd47, [labelComponents_param_5];
	ld.param.u64 	%rd45, [labelComponents_param_4];
	sub.s32 	%r60, %r3, %r10;
	add.s32 	%r61, %r60, %r1;
	cvt.s64.s32 	%rd28, %r61;
	cvta.to.global.u64 	%rd29, %rd45;
	add.s64 	%rd30, %rd29, %rd28;
	ld.global.u8 	%rs63, [%rd30];
	cvta.to.global.u64 	%rd31, %rd47;
	add.s64 	%rd9, %rd31, %rd28;
	cvta.to.global.u64 	%rd32, %rd49;
	add.s64 	%rd33, %rd32, %rd28;
	ld.global.u8 	%rs5, [%rd33];
	mul.wide.s32 	%rd34, %r61, 4;
	add.s64 	%rd35, %rd3, %rd34;
	ld.global.u32 	%r9, [%rd35];
	bfe.u32 	%r62, %r9, 16, 8;
	cvt.u16.u32 	%rs6, %r62;
	bfe.u32 	%r63, %r9, 8, 8;
	cvt.u16.u32 	%rs7, %r63;
	bfe.u32 	%r64, %r9, 0, 8;
	cvt.u16.u32 	%rs8, %r64;
	min.u16 	%rs66, %rs63, %rs1;
	max.u16 	%rs67, %rs63, %rs1;
	sub.s16 	%rs68, %rs67, %rs66;
	cvt.u32.u16 	%r65, %rs68;
	setp.ge.s32 	%p20, %r65, %r12;
	@%p20 bra 	$L__BB7_25;
	ld.global.u8 	%rs69, [%rd9];
	min.u16 	%rs72, %rs69, %rs2;
	max.u16 	%rs73, %rs69, %rs2;
	sub.s16 	%rs74, %rs73, %rs72;
	cvt.u32.u16 	%r66, %rs74;
	setp.ge.u32 	%p21, %r66, %r12;
	@%p21 bra 	$L__BB7_25;
	min.u16 	%rs77, %rs5, %rs3;
	max.u16 	%rs78, %rs5, %rs3;
	sub.s16 	%rs79, %rs78, %rs77;
	cvt.u32.u16 	%r67, %rs79;
	setp.ge.u32 	%p22, %r67, %r12;
	@%p22 bra 	$L__BB7_25;
	bfe.u32 	%r68, %r5, 0, 8;
	bfe.u32 	%r69, %r5, 8, 8;
	add.s32 	%r70, %r69, %r68;
	bfe.u32 	%r71, %r5, 16, 8;
	add.s32 	%r72, %r70, %r71;
	cvt.u32.u16 	%r73, %rs8;
	and.b32  	%r74, %r73, 255;
	cvt.u32.u16 	%r75, %rs7;
	and.b32  	%r76, %r75, 255;
	add.s32 	%r77, %r76, %r74;
	cvt.u32.u16 	%r78, %rs6;
	and.b32  	%r79, %r78, 255;
	add.s32 	%r80, %r77, %r79;
	setp.ge.u32 	%p23, %r72, %r80;
	@%p23 bra 	$L__BB7_25;
	mov.b16 	%rs80, 1;
	st.global.u8 	[%rd2], %rs80;
	add.s64 	%rd37, %rd1, %rd20;
	st.global.u32 	[%rd37], %r9;
	bra.uni 	$L__BB7_26;
$L__BB7_25:
	add.s64 	%rd39, %rd1, %rd20;
	st.global.u32 	[%rd39], %r5;
$L__BB7_26:
	ret;

}
	// .globl	labelComponentsRowed
.visible .entry labelComponentsRowed(
	.param .u64 .ptr .align 1 labelComponentsRowed_param_0,
	.param .u64 .ptr .align 1 labelComponentsRowed_param_1,
	.param .u32 labelComponentsRowed_param_2,
	.param .u32 labelComponentsRowed_param_3,
	.param .u64 .ptr .align 1 labelComponentsRowed_param_4,
	.param .u64 .ptr .align 1 labelComponentsRowed_param_5,
	.param .u64 .ptr .align 1 labelComponentsRowed_param_6
)
{
	.reg .pred 	%p<14>;
	.reg .b16 	%rs<49>;
	.reg .b32 	%r<58>;
	.reg .b64 	%rd<29>;

	ld.param.u64 	%rd7, [labelComponentsRowed_param_0];
	ld.param.u64 	%rd11, [labelComponentsRowed_param_1];
	ld.param.u32 	%r7, [labelComponentsRowed_param_2];
	ld.param.u32 	%r8, [labelComponentsRowed_param_3];
	ld.param.u64 	%rd8, [labelComponentsRowed_param_4];
	ld.param.u64 	%rd9, [labelComponentsRowed_param_5];
	ld.param.u64 	%rd10, [labelComponentsRowed_param_6];
	cvta.to.global.u64 	%rd1, %rd11;
	mov.u32 	%r9, %ctaid.x;
	mov.u32 	%r10, %ntid.x;
	mov.u32 	%r11, %tid.x;
	mad.lo.s32 	%r1, %r9, %r10, %r11;
	mov.u32 	%r12, %ctaid.y;
	mov.u32 	%r13, %ntid.y;
	mov.u32 	%r14, %tid.y;
	mad.lo.s32 	%r2, %r12, %r13, %r14;
	setp.ge.s32 	%p1, %r1, %r7;
	setp.ge.s32 	%p2, %r2, %r8;
	or.pred  	%p3, %p1, %p2;
	@%p3 bra 	$L__BB8_14;
	cvta.to.global.u64 	%rd12, %rd8;
	cvta.to.global.u64 	%rd13, %rd9;
	cvta.to.global.u64 	%rd14, %rd10;
	cvta.to.global.u64 	%rd15, %rd7;
	mad.lo.s32 	%r3, %r7, %r2, %r1;
	cvt.s64.s32 	%rd16, %r3;
	add.s64 	%rd2, %rd12, %rd16;
	ld.global.u8 	%rs1, [%rd2];
	add.s64 	%rd3, %rd13, %rd16;
	ld.global.u8 	%rs2, [%rd3];
	add.s64 	%rd4, %rd14, %rd16;
	ld.global.u8 	%rs3, [%rd4];
	mul.wide.s32 	%rd17, %r3, 4;
	add.s64 	%rd5, %rd15, %rd17;
	ld.global.u32 	%r4, [%rd5];
	bfe.u32 	%r15, %r4, 0, 8;
	cvt.u16.u32 	%rs4, %r15;
	bfe.u32 	%r16, %r4, 8, 8;
	cvt.u16.u32 	%rs5, %r16;
	bfe.u32 	%r17, %r4, 16, 8;
	cvt.u16.u32 	%rs6, %r17;
	add.s32 	%r18, %r1, 1;
	setp.ge.s32 	%p4, %r18, %r7;
	@%p4 bra 	$L__BB8_7;
	ld.global.u8 	%rs14, [%rd2+1];
	ld.global.u32 	%r5, [%rd5+4];
	bfe.u32 	%r19, %r5, 16, 8;
	cvt.u16.u32 	%rs7, %r19;
	bfe.u32 	%r20, %r5, 8, 8;
	cvt.u16.u32 	%rs8, %r20;
	bfe.u32 	%r21, %r5, 0, 8;
	cvt.u16.u32 	%rs9, %r21;
	min.u16 	%rs17, %rs14, %rs1;
	max.u16 	%rs18, %rs14, %rs1;
	sub.s16 	%rs19, %rs18, %rs17;
	setp.gt.u16 	%p5, %rs19, 29;
	@%p5 bra 	$L__BB8_7;
	ld.global.u8 	%rs20, [%rd3+1];
	min.u16 	%rs23, %rs20, %rs2;
	max.u16 	%rs24, %rs20, %rs2;
	sub.s16 	%rs25, %rs24, %rs23;
	setp.gt.u16 	%p6, %rs25, 29;
	@%p6 bra 	$L__BB8_7;
	ld.global.u8 	%rs26, [%rd4+1];
	min.u16 	%rs29, %rs26, %rs3;
	max.u16 	%rs30, %rs26, %rs3;
	sub.s16 	%rs31, %rs30, %rs29;
	setp.gt.u16 	%p7, %rs31, 29;
	@%p7 bra 	$L__BB8_7;
	cvt.u32.u16 	%r22, %rs4;
	and.b32  	%r23, %r22, 255;
	cvt.u32.u16 	%r24, %rs5;
	and.b32  	%r25, %r24, 255;
	add.s32 	%r26, %r25, %r23;
	cvt.u32.u16 	%r27, %rs6;
	and.b32  	%r28, %r27, 255;
	add.s32 	%r29, %r26, %r28;
	cvt.u32.u16 	%r30, %rs9;
	and.b32  	%r31, %r30, 255;
	cvt.u32.u16 	%r32, %rs8;
	and.b32  	%r33, %r32, 255;
	add.s32 	%r34, %r33, %r31;
	cvt.u32.u16 	%r35, %rs7;
	and.b32  	%r36, %r35, 255;
	add.s32 	%r37, %r34, %r36;
	setp.ge.u32 	%p8, %r29, %r37;
	@%p8 bra 	$L__BB8_7;
	add.s64 	%rd28, %rd1, %rd17;
	st.global.u32 	[%rd28], %r5;
	bra.uni 	$L__BB8_14;
$L__BB8_7:
	add.s32 	%r38, %r2, 1;
	setp.ge.u32 	%p9, %r38, %r8;
	@%p9 bra 	$L__BB8_13;
	cvt.s64.s32 	%rd18, %r7;
	add.s64 	%rd19, %rd2, %rd18;
	ld.global.u8 	%rs32, [%rd19];
	add.s64 	%rd6, %rd3, %rd18;
	add.s64 	%rd20, %rd4, %rd18;
	ld.global.u8 	%rs10, [%rd20];
	mul.wide.s32 	%rd21, %r7, 4;
	add.s64 	%rd22, %rd5, %rd21;
	ld.global.u32 	%r6, [%rd22];
	bfe.u32 	%r39, %r6, 16, 8;
	cvt.u16.u32 	%rs11, %r39;
	bfe.u32 	%r40, %r6, 8, 8;
	cvt.u16.u32 	%rs12, %r40;
	bfe.u32 	%r41, %r6, 0, 8;
	cvt.u16.u32 	%rs13, %r41;
	min.u16 	%rs35, %rs32, %rs1;
	max.u16 	%rs36, %rs32, %rs1;
	sub.s16 	%rs37, %rs36, %rs35;
	setp.gt.u16 	%p10, %rs37, 29;
	@%p10 bra 	$L__BB8_13;
	ld.global.u8 	%rs38, [%rd6];
	min.u16 	%rs41, %rs38, %rs2;
	max.u16 	%rs42, %rs38, %rs2;
	sub.s16 	%rs43, %rs42, %rs41;
	setp.gt.u16 	%p11, %rs43, 29;
	@%p11 bra 	$L__BB8_13;
	min.u16 	%rs46, %rs10, %rs3;
	max.u16 	%rs47, %rs10, %rs3;
	sub.s16 	%rs48, %rs47, %rs46;
	setp.gt.u16 	%p12, %rs48, 29;
	@%p12 bra 	$L__BB8_13;
	cvt.u32.u16 	%r42, %rs4;
	and.b32  	%r43, %r42, 255;
	cvt.u32.u16 	%r44, %rs5;
	and.b32  	%r45, %r44, 255;
	add.s32 	%r46, %r45, %r43;
	cvt.u32.u16 	%r47, %rs6;
	and.b32  	%r48, %r47, 255;
	add.s32 	%r49, %r46, %r48;
	cvt.u32.u16 	%r50, %rs13;
	and.b32  	%r51, %r50, 255;
	cvt.u32.u16 	%r52, %rs12;
	and.b32  	%r53, %r52, 255;
	add.s32 	%r54, %r53, %r51;
	cvt.u32.u16 	%r55, %rs11;
	and.b32  	%r56, %r55, 255;
	add.s32 	%r57, %r54, %r56;
	setp.ge.u32 	%p13, %r49, %r57;
	@%p13 bra 	$L__BB8_13;
	add.s64 	%rd26, %rd1, %rd17;
	st.global.u32 	[%rd26], %r6;
	bra.uni 	$L__BB8_14;
$L__BB8_13:
	add.s64 	%rd24, %rd1, %rd17;
	st.global.u32 	[%rd24], %r4;
$L__BB8_14:
	ret;

}
	// .globl	copyToSurface
.visible .entry copyToSurface(
	.param .u64 .ptr .align 1 copyToSurface_param_0,
	.param .u64 copyToSurface_param_1,
	.param .u32 copyToSurface_param_2,
	.param .u32 copyToSurface_param_3
)
{
	.reg .pred 	%p<4>;
	.reg .b16 	%rs<9>;
	.reg .b32 	%r<20>;
	.reg .b64 	%rd<6>;

	ld.param.u64 	%rd1, [copyToSurface_param_0];
	ld.param.u64 	%rd2, [copyToSurface_param_1];
	ld.param.u32 	%r3, [copyToSurface_param_2];
	ld.param.u32 	%r4, [copyToSurface_param_3];
	mov.u32 	%r5, %ctaid.x;
	mov.u32 	%r6, %ntid.x;
	mov.u32 	%r7, %tid.x;
	mad.lo.s32 	%r1, %r5, %r6, %r7;
	mov.u32 	%r8, %ctaid.y;
	mov.u32 	%r9, %ntid.y;
	mov.u32 	%r10, %tid.y;
	mad.lo.s32 	%r2, %r8, %r9, %r10;
	setp.ge.s32 	%p1, %r1, %r3;
	setp.ge.s32 	%p2, %r2, %r4;
	or.pred  	%p3, %p1, %p2;
	@%p3 bra 	$L__BB9_2;
	cvta.to.global.u64 	%rd3, %rd1;
	mad.lo.s32 	%r11, %r3, %r2, %r1;
	mul.wide.s32 	%rd4, %r11, 4;
	add.s64 	%rd5, %rd3, %rd4;
	ld.global.u32 	%r12, [%rd5];
	bfe.u32 	%r13, %r12, 0, 8;
	cvt.u16.u32 	%rs1, %r13;
	bfe.u32 	%r14, %r12, 8, 8;
	cvt.u16.u32 	%rs2, %r14;
	bfe.u32 	%r15, %r12, 16, 8;
	cvt.u16.u32 	%rs3, %r15;
	bfe.u32 	%r16, %r12, 24, 8;
	cvt.u16.u32 	%rs4, %r16;
	shl.b32 	%r17, %r1, 2;
	not.b32 	%r18, %r2;
	add.s32 	%r19, %r4, %r18;
	and.b16  	%rs5, %rs1, 255;
	and.b16  	%rs6, %rs2, 255;
	and.b16  	%rs7, %rs3, 255;
	and.b16  	%rs8, %rs4, 255;
	sust.b.2d.v4.b8.trap 	[%rd2, {%r17, %r19}], {%rs5, %rs6, %rs7, %rs8};
$L__BB9_2:
	ret;

}
	// .globl	colorComponentAtPixel
.visible .entry colorComponentAtPixel(
	.param .u64 colorComponentAtPixel_param_0,
	.param .u64 colorComponentAtPixel_param_1,
	.param .u32 colorComponentAtPixel_param_2,
	.param .u32 colorComponentAtPixel_param_3,
	.param .u32 colorComponentAtPixel_param_4,
	.param .u32 colorComponentAtPixel_param_5
)
{
	.reg .pred 	%p<8>;
	.reg .b16 	%rs<3>;
	.reg .b32 	%r<18>;
	.reg .b32 	%f<22>;
	.reg .b64 	%rd<3>;
	// demoted variable
	.shared .align 16 .b8 _ZZ21colorComponentAtPixelE13toSearchLabel[16];
	ld.param.u64 	%rd1, [colorComponentAtPixel_param_0];
	ld.param.u64 	%rd2, [colorComponentAtPixel_param_1];
	ld.param.u32 	%r4, [colorComponentAtPixel_param_2];
	ld.param.u32 	%r5, [colorComponentAtPixel_param_3];
	ld.param.u32 	%r6, [colorComponentAtPixel_param_4];
	ld.param.u32 	%r7, [colorComponentAtPixel_param_5];
	mov.u32 	%r8, %ctaid.x;
	mov.u32 	%r9, %ntid.x;
	mov.u32 	%r10, %tid.x;
	mad.lo.s32 	%r1, %r8, %r9, %r10;
	mov.u32 	%r11, %ctaid.y;
	mov.u32 	%r12, %ntid.y;
	mov.u32 	%r13, %tid.y;
	mad.lo.s32 	%r2, %r11, %r12, %r13;
	setp.ne.s32 	%p1, %r10, 0;
	@%p1 bra 	$L__BB10_2;
	cvt.rn.f32.s32 	%f3, %r4;
	not.b32 	%r14, %r5;
	add.s32 	%r15, %r7, %r14;
	cvt.rn.f32.s32 	%f4, %r15;
	tex.2d.v4.f32.f32 	{%f5, %f6, %f7, %f8}, [%rd1, {%f3, %f4}];
	st.shared.v4.f32 	[_ZZ21colorComponentAtPixelE13toSearchLabel], {%f5, %f6, %f7, %f8};
$L__BB10_2:
	bar.sync 	0;
	setp.ge.s32 	%p2, %r1, %r6;
	setp.ge.s32 	%p3, %r2, %r7;
	or.pred  	%p4, %p2, %p3;
	@%p4 bra 	$L__BB10_8;
	cvt.rn.f32.s32 	%f9, %r1;
	not.b32 	%r16, %r2;
	add.s32 	%r3, %r7, %r16;
	cvt.rn.f32.s32 	%f10, %r3;
	tex.2d.v4.f32.f32 	{%f11, %f2, %f1, %f12}, [%rd1, {%f9, %f10}];
	ld.shared.f32 	%f13, [_ZZ21colorComponentAtPixelE13toSearchLabel];
	sub.f32 	%f14, %f13, %f11;
	abs.f32 	%f15, %f14;
	setp.geu.f32 	%p5, %f15, 0f3C9BA5E3;
	@%p5 bra 	$L__BB10_7;
	ld.shared.f32 	%f16, [_ZZ21colorComponentAtPixelE13toSearchLabel+4];
	sub.f32 	%f17, %f16, %f2;
	abs.f32 	%f18, %f17;
	setp.geu.f32 	%p6, %f18, 0f3C9BA5E3;
	@%p6 bra 	$L__BB10_7;
	ld.shared.f32 	%f19, [_ZZ21colorComponentAtPixelE13toSearchLabel+8];
	sub.f32 	%f20, %f19, %f1;
	abs.f32 	%f21, %f20;
	setp.geu.f32 	%p7, %f21, 0f3C9BA5E3;
	@%p7 bra 	$L__BB10_7;
	shl.b32 	%r17, %r1, 2;
	mov.b16 	%rs1, 255;
	mov.b16 	%rs2, 0;
	sust.b.2d.v4.b8.trap 	[%rd2, {%r17, %r3}], {%rs2, %rs2, %rs1, %rs1};
$L__BB10_7:
	bar.sync 	0;
$L__BB10_8:
	ret;

}
	// .globl	colorComponentAtPixelExact
.visible .entry colorComponentAtPixelExact(
	.param .u64 colorComponentAtPixelExact_param_0,
	.param .u64 colorComponentAtPixelExact_param_1,
	.param .u32 colorComponentAtPixelExact_param_2,
	.param .u32 colorComponentAtPixelExact_param_3,
	.param .u32 colorComponentAtPixelExact_param_4,
	.param .u32 colorComponentAtPixelExact_param_5,
	.param .u8 colorComponentAtPixelExact_param_6,
	.param .u8 colorComponentAtPixelExact_param_7,
	.param .u8 colorComponentAtPixelExact_param_8
)
{
	.reg .pred 	%p<12>;
	.reg .b16 	%rs<20>;
	.reg .b32 	%r<14>;
	.reg .b64 	%rd<2>;

	ld.param.u64 	%rd1, [colorComponentAtPixelExact_param_1];
	ld.param.u32 	%r5, [colorComponentAtPixelExact_param_4];
	ld.param.u32 	%r6, [colorComponentAtPixelExact_param_5];
	ld.param.u8 	%rs1, [colorComponentAtPixelExact_param_6];
	ld.param.u8 	%rs2, [colorComponentAtPixelExact_param_7];
	ld.param.u8 	%rs3, [colorComponentAtPixelExact_param_8];
	or.b16  	%rs4, %rs2, %rs1;
	setp.eq.s16 	%p1, %rs4, 0;
	setp.eq.s16 	%p2, %rs3, 255;
	and.pred  	%p3, %p1, %p2;
	@%p3 bra 	$L__BB11_4;
	mov.u32 	%r7, %ctaid.x;
	mov.u32 	%r8, %ntid.x;
	mov.u32 	%r9, %tid.x;
	mad.lo.s32 	%r1, %r7, %r8, %r9;
	mov.u32 	%r10, %ctaid.y;
	mov.u32 	%r11, %ntid.y;
	mov.u32 	%r12, %tid.y;
	mad.lo.s32 	%r2, %r10, %r11, %r12;
	setp.ge.s32 	%p4, %r1, %r5;
	setp.ge.s32 	%p5, %r2, %r6;
	or.pred  	%p6, %p4, %p5;
	@%p6 bra 	$L__BB11_4;
	shl.b32 	%r3, %r1, 2;
	not.b32 	%r13, %r2;
	add.s32 	%r4, %r6, %r13;
	suld.b.2d.v4.b8.trap {%rs5, %rs6, %rs7, %rs8}, [%rd1, {%r3, %r4}];
	and.b16  	%rs11, %rs5, 255;
	and.b16  	%rs12, %rs6, 255;
	setp.ne.s16 	%p7, %rs1, %rs11;
	setp.ne.s16 	%p8, %rs2, %rs12;
	or.pred  	%p9, %p7, %p8;
	and.b16  	%rs15, %rs7, 255;
	setp.ne.s16 	%p10, %rs3, %rs15;
	or.pred  	%p11, %p9, %p10;
	@%p11 bra 	$L__BB11_4;
	mov.b16 	%rs18, 255;
	mov.b16 	%rs19, 0;
	sust.b.2d.v4.b8.trap 	[%rd1, {%r3, %r4}], {%rs19, %rs19, %rs18, %rs18};
$L__BB11_4:
	ret;

}
	// .globl	readPixelValue
.visible .entry readPixelValue(
	.param .u64 .ptr .align 1 readPixelValue_param_0,
	.param .u32 readPixelValue_param_1,
	.param .u32 readPixelValue_param_2,
	.param .u64 .ptr .align 1 readPixelValue_param_3,
	.param .u64 .ptr .align 1 readPixelValue_param_4,
	.param .u64 .ptr .align 1 readPixelValue_param_5,
	.param .u32 readPixelValue_param_6,
	.param .u32 readPixelValue_param_7
)
{
	.reg .pred 	%p<4>;
	.reg .b32 	%r<10>;
	.reg .b64 	%rd<11>;

	ld.param.u64 	%rd1, [readPixelValue_param_0];
	ld.param.u32 	%r1, [readPixelValue_param_1];
	ld.param.u32 	%r2, [readPixelValue_param_2];
	ld.param.u64 	%rd2, [readPixelValue_param_3];
	ld.param.u64 	%rd3, [readPixelValue_param_4];
	ld.param.u64 	%rd4, [readPixelValue_param_5];
	ld.param.u32 	%r3, [readPixelValue_param_6];
	ld.param.u32 	%r4, [readPixelValue_param_7];
	setp.ge.s32 	%p1, %r1, %r3;
	setp.ge.s32 	%p2, %r2, %r4;
	or.pred  	%p3, %p1, %p2;
	@%p3 bra 	$L__BB12_2;
	cvta.to.global.u64 	%rd5, %rd1;
	cvta.to.global.u64 	%rd6, %rd2;
	cvta.to.global.u64 	%rd7, %rd3;
	cvta.to.global.u64 	%rd8, %rd4;
	mad.lo.s32 	%r5, %r3, %r2, %r1;
	mul.wide.s32 	%rd9, %r5, 4;
	add.s64 	%rd10, %rd5, %rd9;
	.pragma "used_bytes_mask 7";
	ld.global.u32 	%r6, [%rd10];
	bfe.u32 	%r7, %r6, 0, 8;
	bfe.u32 	%r8, %r6, 8, 8;
	bfe.u32 	%r9, %r6, 16, 8;
	st.global.u8 	[%rd6], %r7;
	st.global.u8 	[%rd7], %r8;
	st.global.u8 	[%rd8], %r9;
$L__BB12_2:
	ret;

}


// ===== COMPILED SASS (sm_100) =====

	.target	sm_100

	.elftype	@"ET_EXEC"


//--------------------- .note.nv.tkinfo           --------------------------
	.section	.note.nv.tkinfo,"",@"SHT_NOTE"
	.sectionflags	@"SHF_NOTE_NV_TKINFO"
	.tkinfo
        /*0018*/ 	.word	0x00000002
        /*0030*/ 	.string	""
        /*0030*/ 	.string	"ptxas"
        /*0030*/ 	.string	"Cuda compilation tools, release 13.0, V13.0.88"
        /*0030*/ 	.string	"Build cuda_13.0.r13.0/compiler.36424714_0"
        /*0030*/ 	.string	"-arch sm_100 -m 64 "



//--------------------- .note.nv.cuinfo           --------------------------
	.section	.note.nv.cuinfo,"",@"SHT_NOTE"
	.sectionflags	@"SHF_NOTE_NV_CUINFO"
        /*0018*/ 	.short	0x0002
        /*001a*/ 	.short	0x0064
        /*001c*/ 	.short	0x0082
	.zero		2


//--------------------- .nv.info                  --------------------------
	.section	.nv.info,"",@"SHT_CUDA_INFO"
	.align	4


	//----- nvinfo : EIATTR_REGCOUNT
	.align		4
        /*0000*/ 	.byte	0x04, 0x2f
        /*0002*/ 	.short	(.L_1 - .L_0)
	.align		4
.L_0:
        /*0004*/ 	.word	index@(writeToSurface)
        /*0008*/ 	.word	0x0000000a


	//----- nvinfo : EIATTR_FRAME_SIZE
	.align		4
.L_1:
        /*000c*/ 	.byte	0x04, 0x11
        /*000e*/ 	.short	(.L_3 - .L_2)
	.align		4
.L_2:
        /*0010*/ 	.word	index@(writeToSurface)
        /*0014*/ 	.word	0x00000000


	//----- nvinfo : EIATTR_REGCOUNT
	.align		4
.L_3:
        /*0018*/ 	.byte	0x04, 0x2f
        /*001a*/ 	.short	(.L_5 - .L_4)
	.align		4
.L_4:
        /*001c*/ 	.word	index@(interleaveRGB)
        /*0020*/ 	.word	0x0000000e


	//----- nvinfo : EIATTR_FRAME_SIZE
	.align		4
.L_5:
        /*0024*/ 	.byte	0x04, 0x11
        /*0026*/ 	.short	(.L_7 - .L_6)
	.align		4
.L_6:
        /*0028*/ 	.word	index@(interleaveRGB)
        /*002c*/ 	.word	0x00000000


	//----- nvinfo : EIATTR_REGCOUNT
	.align		4
.L_7:
        /*0030*/ 	.byte	0x04, 0x2f
        /*0032*/ 	.short	(.L_9 - .L_8)
	.align		4
.L_8:
        /*0034*/ 	.word	index@(labelPixels)
        /*0038*/ 	.word	0x00000011


	//----- nvinfo : EIATTR_FRAME_SIZE
	.align		4
.L_9:
        /*003c*/ 	.byte	0x04, 0x11
        /*003e*/ 	.short	(.L_11 - .L_10)
	.align		4
.L_10:
        /*0040*/ 	.word	index@($__internal_1_$__cuda_sm3x_div_rn_noftz_f32_slowpath)
        /*0044*/ 	.word	0x00000000


	//----- nvinfo : EIATTR_FRAME_SIZE
	.align		4
.L_11:
        /*0048*/ 	.byte	0x04, 0x11
        /*004a*/ 	.short	(.L_13 - .L_12)
	.align		4
.L_12:
        /*004c*/ 	.word	index@(labelPixels)
        /*0050*/ 	.word	0x00000000


	//----- nvinfo : EIATTR_REGCOUNT
	.align		4
.L_13:
        /*0054*/ 	.byte	0x04, 0x2f
        /*0056*/ 	.short	(.L_15 - .L_14)
	.align		4
.L_14:
        /*0058*/ 	.word	index@(labelPixelsCombinations)
        /*005c*/ 	.word	0x0000000c


	//----- nvinfo : EIATTR_FRAME_SIZE
	.align		4
.L_15:
        /*0060*/ 	.byte	0x04, 0x11
        /*0062*/ 	.short	(.L_17 - .L_16)
	.align		4
.L_16:
        /*0064*/ 	.word	index@(labelPixelsCombinations)
        /*0068*/ 	.word	0x00000000


	//----- nvinfo : EIATTR_REGCOUNT
	.align		4
.L_17:
        /*006c*/ 	.byte	0x04, 0x2f
        /*006e*/ 	.short	(.L_19 - .L_18)
	.align		4
.L_18:
        /*0070*/ 	.word	index@(labelPixelsRowed)
        /*0074*/ 	.word	0x00000010


	//----- nvinfo : EIATTR_FRAME_SIZE
	.align		4
.L_19:
        /*0078*/ 	.byte	0x04, 0x11
        /*007a*/ 	.short	(.L_21 - .L_20)
	.align		4
.L_20:
        /*007c*/ 	.word	index@($__internal_0_$__cuda_sm3x_div_rn_noftz_f32_slowpath)
        /*0080*/ 	.word	0x00000000


	//----- nvinfo : EIATTR_FRAME_SIZE
	.align		4
.L_21:
        /*0084*/ 	.byte	0x04, 0x11
        /*0086*/ 	.short	(.L_23 - .L_22)
	.align		4
.L_22:
        /*0088*/ 	.word	index@(labelPixelsRowed)
        /*008c*/ 	.word	0x00000000


	//----- nvinfo : EIATTR_REGCOUNT
	.align		4
.L_23:
        /*0090*/ 	.byte	0x04, 0x2f
        /*0092*/ 	.short	(.L_25 - .L_24)
	.align		4
.L_24:
        /*0094*/ 	.word	index@(labelComponentsShared)
        /*0098*/ 	.word	0x00000008


	//----- nvinfo : EIATTR_FRAME_SIZE
	.align		4
.L_25:
        /*009c*/ 	.byte	0x04, 0x11
        /*009e*/ 	.short	(.L_27 - .L_26)
	.align		4
.L_26:
        /*00a0*/ 	.word	index@(labelComponentsShared)
        /*00a4*/ 	.word	0x00000000


	//----- nvinfo : EIATTR_REGCOUNT
	.align		4
.L_27:
        /*00a8*/ 	.byte	0x04, 0x2f
        /*00aa*/ 	.short	(.L_29 - .L_28)
	.align		4
.L_28:
        /*00ac*/ 	.word	index@(labelComponentsMasterLabel)
        /*00b0*/ 	.word	0x0000001f


	//----- nvinfo : EIATTR_FRAME_SIZE
	.align		4
.L_29:
        /*00b4*/ 	.byte	0x04, 0x11
        /*00b6*/ 	.short	(.L_31 - .L_30)
	.align		4
.L_30:
        /*00b8*/ 	.word	index@(labelComponentsMasterLabel)
        /*00bc*/ 	.word	0x00000000


	//----- nvinfo : EIATTR_REGCOUNT
	.align		4
.L_31:
        /*00c0*/ 	.byte	0x04, 0x2f
        /*00c2*/ 	.short	(.L_33 - .L_32)
	.align		4
.L_32:
        /*00c4*/ 	.word	index@(labelComponents)
        /*00c8*/ 	.word	0x0000001d


	//----- nvinfo : EIATTR_FRAME_SIZE
	.align		4
.L_33:
        /*00cc*/ 	.byte	0x04, 0x11
        /*00ce*/ 	.short	(.L_35 - .L_34)
	.align		4
.L_34:
        /*00d0*/ 	.word	index@(labelComponents)
        /*00d4*/ 	.word	0x00000000


	//----- nvinfo : EIATTR_REGCOUNT
	.align		4
.L_35:
        /*00d8*/ 	.byte	0x04, 0x2f
        /*00da*/ 	.short	(.L_37 - .L_36)
	.align		4
.L_36:
        /*00dc*/ 	.word	index@(labelComponentsRowed)
        /*00e0*/ 	.word	0x0000001c


	//----- nvinfo : EIATTR_FRAME_SIZE
	.align		4
.L_37:
        /*00e4*/ 	.byte	0x04, 0x11
        /*00e6*/ 	.short	(.L_39 - .L_38)
	.align		4
.L_38:
        /*00e8*/ 	.word	index@(labelComponentsRowed)
        /*00ec*/ 	.word	0x00000000


	//----- nvinfo : EIATTR_REGCOUNT
	.align		4
.L_39:
        /*00f0*/ 	.byte	0x04, 0x2f
        /*00f2*/ 	.short	(.L_41 - .L_40)
	.align		4
.L_40:
        /*00f4*/ 	.word	index@(copyToSurface)
        /*00f8*/ 	.word	0x0000000a


	//----- nvinfo : EIATTR_FRAME_SIZE
	.align		4
.L_41:
        /*00fc*/ 	.byte	0x04, 0x11
        /*00fe*/ 	.short	(.L_43 - .L_42)
	.align		4
.L_42:
        /*0100*/ 	.word	index@(copyToSurface)
        /*0104*/ 	.word	0x00000000


	//----- nvinfo : EIATTR_REGCOUNT
	.align		4
.L_43:
        /*0108*/ 	.byte	0x04, 0x2f
        /*010a*/ 	.short	(.L_45 - .L_44)
	.align		4
.L_44:
        /*010c*/ 	.word	index@(colorComponentAtPixel)
        /*0110*/ 	.word	0x0000000e


	//----- nvinfo : EIATTR_FRAME_SIZE
	.align		4
.L_45:
        /*0114*/ 	.byte	0x04, 0x11
        /*0116*/ 	.short	(.L_47 - .L_46)
	.align		4
.L_46:
        /*0118*/ 	.word	index@(colorComponentAtPixel)
        /*011c*/ 	.word	0x00000000


	//----- nvinfo : EIATTR_REGCOUNT
	.align		4
.L_47:
        /*0120*/ 	.byte	0x04, 0x2f
        /*0122*/ 	.short	(.L_49 - .L_48)
	.align		4
.L_48:
        /*0124*/ 	.word	index@(colorComponentAtPixelExact)
        /*0128*/ 	.word	0x00000009


	//----- nvinfo : EIATTR_FRAME_SIZE
	.align		4
.L_49:
        /*012c*/ 	.byte	0x04, 0x11
        /*012e*/ 	.short	(.L_51 - .L_50)
	.align		4
.L_50:
        /*0130*/ 	.word	index@(colorComponentAtPixelExact)
        /*0134*/ 	.word	0x00000000


	//----- nvinfo : EIATTR_REGCOUNT
	.align		4
.L_51:
        /*0138*/ 	.byte	0x04, 0x2f
        /*013a*/ 	.short	(.L_53 - .L_52)
	.align		4
.L_52:
        /*013c*/ 	.word	index@(readPixelValue)
        /*0140*/ 	.word	0x00000012


	//----- nvinfo : EIATTR_FRAME_SIZE
	.align		4
.L_53:
        /*0144*/ 	.byte	0x04, 0x11
        /*0146*/ 	.short	(.L_55 - .L_54)
	.align		4
.L_54:
        /*0148*/ 	.word	index@(readPixelValue)
        /*014c*/ 	.word	0x00000000


	//----- nvinfo : EIATTR_MIN_STACK_SIZE
	.align		4
.L_55:
        /*0150*/ 	.byte	0x04, 0x12
        /*0152*/ 	.short	(.L_57 - .L_56)
	.align		4
.L_56:
        /*0154*/ 	.word	index@(readPixelValue)
        /*0158*/ 	.word	0x00000000


	//----- nvinfo : EIATTR_MIN_STACK_SIZE
	.align		4
.L_57:
        /*015c*/ 	.byte	0x04, 0x12
        /*015e*/ 	.short	(.L_59 - .L_58)
	.align		4
.L_58:
        /*0160*/ 	.word	index@(colorComponentAtPixelExact)
        /*0164*/ 	.word	0x00000000


	//----- nvinfo : EIATTR_MIN_STACK_SIZE
	.align		4
.L_59:
        /*0168*/ 	.byte	0x04, 0x12
        /*016a*/ 	.short	(.L_61 - .L_60)
	.align		4
.L_60:
        /*016c*/ 	.word	index@(colorComponentAtPixel)
        /*0170*/ 	.word	0x00000000


	//----- nvinfo : EIATTR_MIN_STACK_SIZE
	.align		4
.L_61:
        /*0174*/ 	.byte	0x04, 0x12
        /*0176*/ 	.short	(.L_63 - .L_62)
	.align		4
.L_62:
        /*0178*/ 	.word	index@(copyToSurface)
        /*017c*/ 	.word	0x00000000


	//----- nvinfo : EIATTR_MIN_STACK_SIZE
	.align		4
.L_63:
        /*0180*/ 	.byte	0x04, 0x12
        /*0182*/ 	.short	(.L_65 - .L_64)
	.align		4
.L_64:
        /*0184*/ 	.word	index@(labelComponentsRowed)
        /*0188*/ 	.word	0x00000000


	//----- nvinfo : EIATTR_MIN_STACK_SIZE
	.align		4
.L_65:
        /*018c*/ 	.byte	0x04, 0x12
        /*018e*/ 	.short	(.L_67 - .L_66)
	.align		4
.L_66:
        /*0190*/ 	.word	index@(labelComponents)
        /*0194*/ 	.word	0x00000000


	//----- nvinfo : EIATTR_MIN_STACK_SIZE
	.align		4
.L_67:
        /*0198*/ 	.byte	0x04, 0x12
        /*019a*/ 	.short	(.L_69 - .L_68)
	.align		4
.L_68:
        /*019c*/ 	.word	index@(labelComponentsMasterLabel)
        /*01a0*/ 	.word	0x00000000


	//----- nvinfo : EIATTR_MIN_STACK_SIZE
	.align		4
.L_69:
        /*01a4*/ 	.byte	0x04, 0x12
        /*01a6*/ 	.short	(.L_71 - .L_70)
	.align		4
.L_70:
        /*01a8*/ 	.word	index@(labelComponentsShared)
        /*01ac*/ 	.word	0x00000000


	//----- nvinfo : EIATTR_MIN_STACK_SIZE
	.align		4
.L_71:
        /*01b0*/ 	.byte	0x04, 0x12
        /*01b2*/ 	.short	(.L_73 - .L_72)
	.align		4
.L_72:
        /*01b4*/ 	.word	index@(labelPixelsRowed)
        /*01b8*/ 	.word	0x00000000


	//----- nvinfo : EIATTR_MIN_STACK_SIZE
	.align		4
.L_73:
        /*01bc*/ 	.byte	0x04, 0x12
        /*01be*/ 	.short	(.L_75 - .L_74)
	.align		4
.L_74:
        /*01c0*/ 	.word	index@(labelPixelsCombinations)
        /*01c4*/ 	.word	0x00000000


	//----- nvinfo : EIATTR_MIN_STACK_SIZE
	.align		4
.L_75:
        /*01c8*/ 	.byte	0x04, 0x12
        /*01ca*/ 	.short	(.L_77 - .L_76)
	.align		4
.L_76:
        /*01cc*/ 	.word	index@(labelPixels)
        /*01d0*/ 	.word	0x00000000


	//----- nvinfo : EIATTR_MIN_STACK_SIZE
	.align		4
.L_77:
        /*01d4*/ 	.byte	0x04, 0x12
        /*01d6*/ 	.short	(.L_79 - .L_78)
	.align		4
.L_78:
        /*01d8*/ 	.word	index@(interleaveRGB)
        /*01dc*/ 	.word	0x00000000


	//----- nvinfo : EIATTR_MIN_STACK_SIZE
	.align		4
.L_79:
        /*01e0*/ 	.byte	0x04, 0x12
        /*01e2*/ 	.short	(.L_81 - .L_80)
	.align		4
.L_80:
        /*01e4*/ 	.word	index@(writeToSurface)
        /*01e8*/ 	.word	0x00000000
.L_81:


//--------------------- .nv.compat                --------------------------
	.section	.nv.compat,"",@"SHT_CUDA_COMPAT_INFO"
	.align	4
        /*0000*/ 	.byte	0x02, 0x09, 0x00, 0x00, 0x02, 0x02, 0x02, 0x00, 0x02, 0x05, 0x05, 0x00, 0x03, 0x07, 0x01, 0x01
        /*0010*/ 	.byte	0x02, 0x03, 0x00, 0x00, 0x02, 0x06, 0x01, 0x00, 0x04, 0x0b, 0x08, 0x00, 0x01, 0x00, 0x00, 0x00
        /*0020*/ 	.byte	0x00, 0x00, 0x00, 0x00


//--------------------- .nv.info.readPixelValue   --------------------------
	.section	.nv.info.readPixelValue,"",@"SHT_CUDA_INFO"
	.sectionflags	@""
	.align	4


	//----- nvinfo : EIATTR_CUDA_API_VERSION
	.align		4
        /*0000*/ 	.byte	0x04, 0x37
        /*0002*/ 	.short	(.L_83 - .L_82)
.L_82:
        /*0004*/ 	.word	0x00000082


	//----- nvinfo : EIATTR_KPARAM_INFO
	.align		4
.L_83:
        /*0008*/ 	.byte	0x04, 0x17
        /*000a*/ 	.short	(.L_85 - .L_84)
.L_84:
        /*000c*/ 	.word	0x00000000
        /*0010*/ 	.short	0x0007
        /*0012*/ 	.short	0x002c
        /*0014*/ 	.byte	0x00, 0xf0, 0x11, 0x00


	//----- nvinfo : EIATTR_KPARAM_INFO
	.align		4
.L_85:
        /*0018*/ 	.byte	0x04, 0x17
        /*001a*/ 	.short	(.L_87 - .L_86)
.L_86:
        /*001c*/ 	.word	0x00000000
        /*0020*/ 	.short	0x0006
        /*0022*/ 	.short	0x0028
        /*0024*/ 	.byte	0x00, 0xf0, 0x11, 0x00


	//----- nvinfo : EIATTR_KPARAM_INFO
	.align		4
.L_87:
        /*0028*/ 	.byte	0x04, 0x17
        /*002a*/ 	.short	(.L_89 - .L_88)
.L_88:
        /*002c*/ 	.word	0x00000000
        /*0030*/ 	.short	0x0005
        /*0032*/ 	.short	0x0020
        /*0034*/ 	.byte	0x00, 0xf5, 0x21, 0x00


	//----- nvinfo : EIATTR_KPARAM_INFO
	.align		4
.L_89:
        /*0038*/ 	.byte	0x04, 0x17
        /*003a*/ 	.short	(.L_91 - .L_90)
.L_90:
        /*003c*/ 	.word	0x00000000
        /*0040*/ 	.short	0x0004
        /*0042*/ 	.short	0x0018
        /*0044*/ 	.byte	0x00, 0xf5, 0x21, 0x00


	//----- nvinfo : EIATTR_KPARAM_INFO
	.align		4
.L_91:
        /*0048*/ 	.byte	0x04, 0x17
        /*004a*/ 	.short	(.L_93 - .L_92)
.L_92:
        /*004c*/ 	.word	0x00000000
        /*0050*/ 	.short	0x0003
        /*0052*/ 	.short	0x0010
        /*0054*/ 	.byte	0x00, 0xf5, 0x21, 0x00


	//----- nvinfo : EIATTR_KPARAM_INFO
	.align		4
.L_93:
        /*0058*/ 	.byte	0x04, 0x17
        /*005a*/ 	.short	(.L_95 - .L_94)
.L_94:
        /*005c*/ 	.word	0x00000000
        /*0060*/ 	.short	0x0002
        /*0062*/ 	.short	0x000c
        /*0064*/ 	.byte	0x00, 0xf0, 0x11, 0x00


	//----- nvinfo : EIATTR_KPARAM_INFO
	.align		4
.L_95:
        /*0068*/ 	.byte	0x04, 0x17
        /*006a*/ 	.short	(.L_97 - .L_96)
.L_96:
        /*006c*/ 	.word	0x00000000
        /*0070*/ 	.short	0x0001
        /*0072*/ 	.short	0x0008
        /*0074*/ 	.byte	0x00, 0xf0, 0x11, 0x00


	//----- nvinfo : EIATTR_KPARAM_INFO
	.align		4
.L_97:
        /*0078*/ 	.byte	0x04, 0x17
        /*007a*/ 	.short	(.L_99 - .L_98)
.L_98:
        /*007c*/ 	.word	0x00000000
        /*0080*/ 	.short	0x0000
        /*0082*/ 	.short	0x0000
        /*0084*/ 	.byte	0x00, 0xf5, 0x21, 0x00


	//----- nvinfo : EIATTR_SPARSE_MMA_MASK
	.align		4
.L_99:
        /*0088*/ 	.byte	0x03, 0x50
        /*008a*/ 	.short	0x0000


	//----- nvinfo : EIATTR_MAXREG_COUNT
	.align		4
        /*008c*/ 	.byte	0x03, 0x1b
        /*008e*/ 	.short	0x00ff


	//----- nvinfo : EIATTR_MERCURY_ISA_VERSION
	.align		4
        /*0090*/ 	.byte	0x03, 0x5f
        /*0092*/ 	.short	0x0101


	//----- nvinfo : EIATTR_UNUSED_LOAD_BYTE_OFFSET
	.align		4
        /*0094*/ 	.byte	0x04, 0x44
        /*0096*/ 	.short	(.L_101 - .L_100)


	//   ....[0]....
.L_100:
        /*0098*/ 	.word	0x000000a0
        /*009c*/ 	.word	0x00000007


	//----- nvinfo : EIATTR_VRC_CTA_INIT_COUNT
	.align		4
.L_101:
        /*00a0*/ 	.byte	0x02, 0x4a
	.zero		1
	.zero		1


	//----- nvinfo : EIATTR_EXIT_INSTR_OFFSETS
	.align		4
        /*00a4*/ 	.byte	0x04, 0x1c
        /*00a6*/ 	.short	(.L_103 - .L_102)


	//   ....[0]....
.L_102:
        /*00a8*/ 	.word	0x00000050


	//   ....[1]....
        /*00ac*/ 	.word	0x00000140


	//----- nvinfo : EIATTR_CBANK_PARAM_SIZE
	.align		4
.L_103:
        /*00b0*/ 	.byte	0x03, 0x19
        /*00b2*/ 	.short	0x0030


	//----- nvinfo : EIATTR_PARAM_CBANK
	.align		4
        /*00b4*/ 	.byte	0x04, 0x0a
        /*00b6*/ 	.short	(.L_105 - .L_104)
	.align		4
.L_104:
        /*00b8*/ 	.word	index@(.nv.constant0.readPixelValue)
        /*00bc*/ 	.short	0x0380
        /*00be*/ 	.short	0x0030


	//----- nvinfo : EIATTR_SW_WAR
	.align		4
.L_105:
        /*00c0*/ 	.byte	0x04, 0x36
        /*00c2*/ 	.short	(.L_107 - .L_106)
.L_106:
        /*00c4*/ 	.word	0x00000008
.L_107:


//--------------------- .nv.info.colorComponentAtPixelExact --------------------------
	.section	.nv.info.colorComponentAtPixelExact,"",@"SHT_CUDA_INFO"
	.sectionflags	@""
	.align	4


	//----- nvinfo : EIATTR_CUDA_API_VERSION
	.align		4
        /*0000*/ 	.byte	0x04, 0x37
        /*0002*/ 	.short	(.L_109 - .L_108)
.L_108:
        /*0004*/ 	.word	0x00000082


	//----- nvinfo : EIATTR_KPARAM_INFO
	.align		4
.L_109:
        /*0008*/ 	.byte	0x04, 0x17
        /*000a*/ 	.short	(.L_111 - .L_110)
.L_110:
        /*000c*/ 	.word	0x00000000
        /*0010*/ 	.short	0x0008
        /*0012*/ 	.short	0x0022
        /*0014*/ 	.byte	0x00, 0xf0, 0x05, 0x00


	//----- nvinfo : EIATTR_KPARAM_INFO
	.align		4
.L_111:
        /*0018*/ 	.byte	0x04, 0x17
        /*001a*/ 	.short	(.L_113 - .L_112)
.L_112:
        /*001c*/ 	.word	0x00000000
        /*0020*/ 	.short	0x0007
        /*0022*/ 	.short	0x0021
        /*0024*/ 	.byte	0x00, 0xf0, 0x05, 0x00


	//----- nvinfo : EIATTR_KPARAM_INFO
	.align		4
.L_113:
        /*0028*/ 	.byte	0x04, 0x17
        /*002a*/ 	.short	(.L_115 - .L_114)
.L_114:
        /*002c*/ 	.word	0x00000000
        /*0030*/ 	.short	0x0006
        /*0032*/ 	.short	0x0020
        /*0034*/ 	.byte	0x00, 0xf0, 0x05, 0x00


	//----- nvinfo : EIATTR_KPARAM_INFO
	.align		4
.L_115:
        /*0038*/ 	.byte	0x04, 0x17
        /*003a*/ 	.short	(.L_117 - .L_116)
.L_116:
        /*003c*/ 	.word	0x00000000
        /*0040*/ 	.short	0x0005
        /*0042*/ 	.short	0x001c
        /*0044*/ 	.byte	0x00, 0xf0, 0x11, 0x00


	//----- nvinfo : EIATTR_KPARAM_INFO
	.align		4
.L_117:
        /*0048*/ 	.byte	0x04, 0x17
        /*004a*/ 	.short	(.L_119 - .L_118)
.L_118:
        /*004c*/ 	.word	0x00000000
        /*0050*/ 	.short	0x0004
        /*0052*/ 	.short	0x0018
        /*0054*/ 	.byte	0x00, 0xf0, 0x11, 0x00


	//----- nvinfo : EIATTR_KPARAM_INFO
	.align		4
.L_119:
        /*0058*/ 	.byte	0x04, 0x17
        /*005a*/ 	.short	(.L_121 - .L_120)
.L_120:
        /*005c*/ 	.word	0x00000000
        /*0060*/ 	.short	0x0003
        /*0062*/ 	.short	0x0014
        /*0064*/ 	.byte	0x00, 0xf0, 0x11, 0x00


	//----- nvinfo : EIATTR_KPARAM_INFO
	.align		4
.L_121:
        /*0068*/ 	.byte	0x04, 0x17
        /*006a*/ 	.short	(.L_123 - .L_122)
.L_122:
        /*006c*/ 	.word	0x00000000
        /*0070*/ 	.short	0x0002
        /*0072*/ 	.short	0x0010
        /*0074*/ 	.byte	0x00, 0xf0, 0x11, 0x00


	//----- nvinfo : EIATTR_KPARAM_INFO
	.align		4
.L_123:
        /*0078*/ 	.byte	0x04, 0x17
        /*007a*/ 	.short	(.L_125 - .L_124)
.L_124:
        /*007c*/ 	.word	0x00000000
        /*0080*/ 	.short	0x0001
        /*0082*/ 	.short	0x0008
        /*0084*/ 	.byte	0x00, 0xf0, 0x21, 0x00


	//----- nvinfo : EIATTR_KPARAM_INFO
	.align		4
.L_125:
        /*0088*/ 	.byte	0x04, 0x17
        /*008a*/ 	.short	(.L_127 - .L_126)
.L_126:
        /*008c*/ 	.word	0x00000000
        /*0090*/ 	.short	0x0000
        /*0092*/ 	.short	0x0000
        /*0094*/ 	.byte	0x00, 0xf0, 0x21, 0x00


	//----- nvinfo : EIATTR_SPARSE_MMA_MASK
	.align		4
.L_127:
        /*0098*/ 	.byte	0x03, 0x50
        /*009a*/ 	.short	0x0000


	//----- nvinfo : EIATTR_MAXREG_COUNT
	.align		4
        /*009c*/ 	.byte	0x03, 0x1b
        /*009e*/ 	.short	0x00ff


	//----- nvinfo : EIATTR_MERCURY_ISA_VERSION
	.align		4
        /*00a0*/ 	.byte	0x03, 0x5f
        /*00a2*/ 	.short	0x0101


	//----- nvinfo : EIATTR_VRC_CTA_INIT_COUNT
	.align		4
        /*00a4*/ 	.byte	0x02, 0x4a
	.zero		1
	.zero		1


	//----- nvinfo : EIATTR_EXIT_INSTR_OFFSETS
	.align		4
        /*00a8*/ 	.byte	0x04, 0x1c
        /*00aa*/ 	.short	(.L_129 - .L_128)


	//   ....[0]....
.L_128:
        /*00ac*/ 	.word	0x00000090


	//   ....[1]....
        /*00b0*/ 	.word	0x00000150


	//   ....[2]....
        /*00b4*/ 	.word	0x00000250


	//   ....[3]....
        /*00b8*/ 	.word	0x00000290


	//----- nvinfo : EIATTR_CBANK_PARAM_SIZE
	.align		4
.L_129:
        /*00bc*/ 	.byte	0x03, 0x19
        /*00be*/ 	.short	0x0023


	//----- nvinfo : EIATTR_PARAM_CBANK
	.align		4
        /*00c0*/ 	.byte	0x04, 0x0a
        /*00c2*/ 	.short	(.L_131 - .L_130)
	.align		4
.L_130:
        /*00c4*/ 	.word	index@(.nv.constant0.colorComponentAtPixelExact)
        /*00c8*/ 	.short	0x0380
        /*00ca*/ 	.short	0x0023


	//----- nvinfo : EIATTR_SW_WAR
	.align		4
.L_131:
        /*00cc*/ 	.byte	0x04, 0x36
        /*00ce*/ 	.short	(.L_133 - .L_132)
.L_132:
        /*00d0*/ 	.word	0x00000008
.L_133:


//--------------------- .nv.info.colorComponentAtPixel --------------------------
	.section	.nv.info.colorComponentAtPixel,"",@"SHT_CUDA_INFO"
	.sectionflags	@""
	.align	4


	//----- nvinfo : EIATTR_CUDA_API_VERSION
	.align		4
        /*0000*/ 	.byte	0x04, 0x37
        /*0002*/ 	.short	(.L_135 - .L_134)
.L_134:
        /*0004*/ 	.word	0x00000082


	//----- nvinfo : EIATTR_KPARAM_INFO
	.align		4
.L_135:
        /*0008*/ 	.byte	0x04, 0x17
        /*000a*/ 	.short	(.L_137 - .L_136)
.L_136:
        /*000c*/ 	.word	0x00000000
        /*0010*/ 	.short	0x0005
        /*0012*/ 	.short	0x001c
        /*0014*/ 	.byte	0x00, 0xf0, 0x11, 0x00


	//----- nvinfo : EIATTR_KPARAM_INFO
	.align		4
.L_137:
        /*0018*/ 	.byte	0x04, 0x17
        /*001a*/ 	.short	(.L_139 - .L_138)
.L_138:
        /*001c*/ 	.word	0x00000000
        /*0020*/ 	.short	0x0004
        /*0022*/ 	.short	0x0018
        /*0024*/ 	.byte	0x00, 0xf0, 0x11, 0x00


	//----- nvinfo : EIATTR_KPARAM_INFO
	.align		4
.L_139:
        /*0028*/ 	.byte	0x04, 0x17
        /*002a*/ 	.short	(.L_141 - .L_140)
.L_140:
        /*002c*/ 	.word	0x00000000
        /*0030*/ 	.short	0x0003
        /*0032*/ 	.short	0x0014
        /*0034*/ 	.byte	0x00, 0xf0, 0x11, 0x00


	//----- nvinfo : EIATTR_KPARAM_INFO
	.align		4
.L_141:
        /*0038*/ 	.byte	0x04, 0x17
        /*003a*/ 	.short	(.L_143 - .L_142)
.L_142:
        /*003c*/ 	.word	0x00000000
        /*0040*/ 	.short	0x0002
        /*0042*/ 	.short	0x0010
        /*0044*/ 	.byte	0x00, 0xf0, 0x11, 0x00


	//----- nvinfo : EIATTR_KPARAM_INFO
	.align		4
.L_143:
        /*0048*/ 	.byte	0x04, 0x17
        /*004a*/ 	.short	(.L_145 - .L_144)
.L_144:
        /*004c*/ 	.word	0x00000000
        /*0050*/ 	.short	0x0001
        /*0052*/ 	.short	0x0008
        /*0054*/ 	.byte	0x00, 0xf0, 0x21, 0x00


	//----- nvinfo : EIATTR_KPARAM_INFO
	.align		4
.L_145:
        /*0058*/ 	.byte	0x04, 0x17
        /*005a*/ 	.short	(.L_147 - .L_146)
.L_146:
        /*005c*/ 	.word	0x00000000
        /*0060*/ 	.short	0x0000
        /*0062*/ 	.short	0x0000
        /*0064*/ 	.byte	0x00, 0xf0, 0x21, 0x00


	//----- nvinfo : EIATTR_SPARSE_MMA_MASK
	.align		4
.L_147:
        /*0068*/ 	.byte	0x03, 0x50
        /*006a*/ 	.short	0x0000


	//----- nvinfo : EIATTR_MAXREG_COUNT
	.align		4
        /*006c*/ 	.byte	0x03, 0x1b
        /*006e*/ 	.short	0x00ff


	//----- nvinfo : EIATTR_NUM_BARRIERS
	.align		4
        /*0070*/ 	.byte	0x02, 0x4c
        /*0072*/ 	.byte	0x01
	.zero		1


	//----- nvinfo : EIATTR_MERCURY_ISA_VERSION
	.align		4
        /*0074*/ 	.byte	0x03, 0x5f
        /*0076*/ 	.short	0x0101


	//----- nvinfo : EIATTR_UNUSED_LOAD_BYTE_OFFSET
	.align		4
        /*0078*/ 	.byte	0x04, 0x44
        /*007a*/ 	.short	(.L_149 - .L_148)


	//   ....[0]....
.L_148:
        /*007c*/ 	.word	0x000002a0
        /*0080*/ 	.word	0x00000fff


	//----- nvinfo : EIATTR_INT_WARP_WIDE_INSTR_OFFSETS
	.align		4
.L_149:
        /*0084*/ 	.byte	0x04, 0x31
        /*0086*/ 	.short	(.L_151 - .L_150)


	//   ....[0]....
.L_150:
        /*0088*/ 	.word	0x00000040


	//   ....[1]....
        /*008c*/ 	.word	0x00000330


	//----- nvinfo : EIATTR_VRC_CTA_INIT_COUNT
	.align		4
.L_151:
        /*0090*/ 	.byte	0x02, 0x4a
	.zero		1
	.zero		1


	//----- nvinfo : EIATTR_EXIT_INSTR_OFFSETS
	.align		4
        /*0094*/ 	.byte	0x04, 0x1c
        /*0096*/ 	.short	(.L_153 - .L_152)


	//   ....[0]....
.L_152:
        /*0098*/ 	.word	0x000001f0


	//   ....[1]....
        /*009c*/ 	.word	0x000003b0


	//----- nvinfo : EIATTR_CRS_STACK_SIZE
	.align		4
.L_153:
        /*00a0*/ 	.byte	0x04, 0x1e
        /*00a2*/ 	.short	(.L_155 - .L_154)
.L_154:
        /*00a4*/ 	.word	0x00000000


	//----- nvinfo : EIATTR_CBANK_PARAM_SIZE
	.align		4
.L_155:
        /*00a8*/ 	.byte	0x03, 0x19
        /*00aa*/ 	.short	0x0020


	//----- nvinfo : EIATTR_PARAM_CBANK
	.align		4
        /*00ac*/ 	.byte	0x04, 0x0a
        /*00ae*/ 	.short	(.L_157 - .L_156)
	.align		4
.L_156:
        /*00b0*/ 	.word	index@(.nv.constant0.colorComponentAtPixel)
        /*00b4*/ 	.short	0x0380
        /*00b6*/ 	.short	0x0020


	//----- nvinfo : EIATTR_SW_WAR
	.align		4
.L_157:
        /*00b8*/ 	.byte	0x04, 0x36
        /*00ba*/ 	.short	(.L_159 - .L_158)
.L_158:
        /*00bc*/ 	.word	0x00000008
.L_159:


//--------------------- .nv.info.copyToSurface    --------------------------
	.section	.nv.info.copyToSurface,"",@"SHT_CUDA_INFO"
	.sectionflags	@""
	.align	4


	//----- nvinfo : EIATTR_CUDA_API_VERSION
	.align		4
        /*0000*/ 	.byte	0x04, 0x37
        /*0002*/ 	.short	(.L_161 - .L_160)
.L_160:
        /*0004*/ 	.word	0x00000082


	//----- nvinfo : EIATTR_KPARAM_INFO
	.align		4
.L_161:
        /*0008*/ 	.byte	0x04, 0x17
        /*000a*/ 	.short	(.L_163 - .L_162)
.L_162:
        /*000c*/ 	.word	0x00000000
        /*0010*/ 	.short	0x0003
        /*0012*/ 	.short	0x0014
        /*0014*/ 	.byte	0x00, 0xf0, 0x11, 0x00


	//----- nvinfo : EIATTR_KPARAM_INFO
	.align		4
.L_163:
        /*0018*/ 	.byte	0x04, 0x17
        /*001a*/ 	.short	(.L_165 - .L_164)
.L_164:
        /*001c*/ 	.word	0x00000000
        /*0020*/ 	.short	0x0002
        /*0022*/ 	.short	0x0010
        /*0024*/ 	.byte	0x00, 0xf0, 0x11, 0x00


	//----- nvinfo : EIATTR_KPARAM_INFO
	.align		4
.L_165:
        /*0028*/ 	.byte	0x04, 0x17
        /*002a*/ 	.short	(.L_167 - .L_166)
.L_166:
        /*002c*/ 	.word	0x00000000
        /*0030*/ 	.short	0x0001
        /*0032*/ 	.short	0x0008
        /*0034*/ 	.byte	0x00, 0xf0, 0x21, 0x00


	//----- nvinfo : EIATTR_KPARAM_INFO
	.align		4
.L_167:
        /*0038*/ 	.byte	0x04, 0x17
        /*003a*/ 	.short	(.L_169 - .L_168)
.L_168:
        /*003c*/ 	.word	0x00000000
        /*0040*/ 	.short	0x0000
        /*0042*/ 	.short	0x0000
        /*0044*/ 	.byte	0x00, 0xf5, 0x21, 0x00


	//----- nvinfo : EIATTR_SPARSE_MMA_MASK
	.align		4
.L_169:
        /*0048*/ 	.byte	0x03, 0x50
        /*004a*/ 	.short	0x0000


	//----- nvinfo : EIATTR_MAXREG_COUNT
	.align		4
        /*004c*/ 	.byte	0x03, 0x1b
        /*004e*/ 	.short	0x00ff


	//----- nvinfo : EIATTR_MERCURY_ISA_VERSION
	.align		4
        /*0050*/ 	.byte	0x03, 0x5f
        /*0052*/ 	.short	0x0101


	//----- nvinfo : EIATTR_VRC_CTA_INIT_COUNT
	.align		4
        /*0054*/ 	.byte	0x02, 0x4a
	.zero		1
	.zero		1


	//----- nvinfo : EIATTR_EXIT_INSTR_OFFSETS
	.align		4
        /*0058*/ 	.byte	0x04, 0x1c
        /*005a*/ 	.short	(.L_171 - .L_170)


	//   ....[0]....
.L_170:
        /*005c*/ 	.word	0x000000c0


	//   ....[1]....
        /*0060*/ 	.word	0x00000170


	//----- nvinfo : EIATTR_CBANK_PARAM_SIZE
	.align		4
.L_171:
        /*0064*/ 	.byte	0x03, 0x19
        /*0066*/ 	.short	0x0018


	//----- nvinfo : EIATTR_PARAM_CBANK
	.align		4
        /*0068*/ 	.byte	0x04, 0x0a
        /*006a*/ 	.short	(.L_173 - .L_172)
	.align		4
.L_172:
        /*006c*/ 	.word	index@(.nv.constant0.copyToSurface)
        /*0070*/ 	.short	0x0380
        /*0072*/ 	.short	0x0018


	//----- nvinfo : EIATTR_SW_WAR
	.align		4
.L_173:
        /*0074*/ 	.byte	0x04, 0x36
        /*0076*/ 	.short	(.L_175 - .L_174)
.L_174:
        /*0078*/ 	.word	0x00000008
.L_175:


//--------------------- .nv.info.labelComponentsRowed --------------------------
	.section	.nv.info.labelComponentsRowed,"",@"SHT_CUDA_INFO"
	.sectionflags	@""
	.align	4


	//----- nvinfo : EIATTR_CUDA_API_VERSION
	.align		4
        /*0000*/ 	.byte	0x04, 0x37
        /*0002*/ 	.short	(.L_177 - .L_176)
.L_176:
        /*0004*/ 	.word	0x00000082


	//----- nvinfo : EIATTR_KPARAM_INFO
	.align		4
.L_177:
        /*0008*/ 	.byte	0x04, 0x17
        /*000a*/ 	.short	(.L_179 - .L_178)
.L_178:
        /*000c*/ 	.word	0x00000000
        /*0010*/ 	.short	0x0006
        /*0012*/ 	.short	0x0028
        /*0014*/ 	.byte	0x00, 0xf5, 0x21, 0x00


	//----- nvinfo : EIATTR_KPARAM_INFO
	.align		4
.L_179:
        /*0018*/ 	.byte	0x04, 0x17
        /*001a*/ 	.short	(.L_181 - .L_180)
.L_180:
        /*001c*/ 	.word	0x00000000
        /*0020*/ 	.short	0x0005
        /*0022*/ 	.short	0x0020
        /*0024*/ 	.byte	0x00, 0xf5, 0x21, 0x00


	//----- nvinfo : EIATTR_KPARAM_INFO
	.align		4
.L_181:
        /*0028*/ 	.byte	0x04, 0x17
        /*002a*/ 	.short	(.L_183 - .L_182)
.L_182:
        /*002c*/ 	.word	0x00000000
        /*0030*/ 	.short	0x0004
        /*0032*/ 	.short	0x0018
        /*0034*/ 	.byte	0x00, 0xf5, 0x21, 0x00


	//----- nvinfo : EIATTR_KPARAM_INFO
	.align		4
.L_183:
        /*0038*/ 	.byte	0x04, 0x17
        /*003a*/ 	.short	(.L_185 - .L_184)
.L_184:
        /*003c*/ 	.word	0x00000000
        /*0040*/ 	.short	0x0003
        /*0042*/ 	.short	0x0014
        /*0044*/ 	.byte	0x00, 0xf0, 0x11, 0x00


	//----- nvinfo : EIATTR_KPARAM_INFO
	.align		4
.L_185:
        /*0048*/ 	.byte	0x04, 0x17
        /*004a*/ 	.short	(.L_187 - .L_186)
.L_186:
        /*004c*/ 	.word	0x00000000
        /*0050*/ 	.short	0x0002
        /*0052*/ 	.short	0x0010
        /*0054*/ 	.byte	0x00, 0xf0, 0x11, 0x00


	//----- nvinfo : EIATTR_KPARAM_INFO
	.align		4
.L_187:
        /*0058*/ 	.byte	0x04, 0x17
        /*005a*/ 	.short	(.L_189 - .L_188)
.L_188:
        /*005c*/ 	.word	0x00000000
        /*0060*/ 	.short	0x0001
        /*0062*/ 	.short	0x0008
        /*0064*/ 	.byte	0x00, 0xf5, 0x21, 0x00


	//----- nvinfo : EIATTR_KPARAM_INFO
	.align		4
.L_189:
        /*0068*/ 	.byte	0x04, 0x17
        /*006a*/ 	.short	(.L_191 - .L_190)
.L_190:
        /*006c*/ 	.word	0x00000000
        /*0070*/ 	.short	0x0000
        /*0072*/ 	.short	0x0000
        /*0074*/ 	.byte	0x00, 0xf5, 0x21, 0x00


	//----- nvinfo : EIATTR_SPARSE_MMA_MASK
	.align		4
.L_191:
        /*0078*/ 	.byte	0x03, 0x50
        /*007a*/ 	.short	0x0000


	//----- nvinfo : EIATTR_MAXREG_COUNT
	.align		4
        /*007c*/ 	.byte	0x03, 0x1b
        /*007e*/ 	.short	0x00ff


	//----- nvinfo : EIATTR_MERCURY_ISA_VERSION
	.align		4
        /*0080*/ 	.byte	0x03, 0x5f
        /*0082*/ 	.short	0x0101


	//----- nvinfo : EIATTR_VRC_CTA_INIT_COUNT
	.align		4
        /*0084*/ 	.byte	0x02, 0x4a
	.zero		1
	.zero		1


	//----- nvinfo : EIATTR_EXIT_INSTR_OFFSETS
	.align		4
        /*0088*/ 	.byte	0x04, 0x1c
        /*008a*/ 	.short	(.L_193 - .L_192)


	//   ....[0]....
.L_192:
        /*008c*/ 	.word	0x000000c0


	//   ....[1]....
        /*0090*/ 	.word	0x00000490


	//   ....[2]....
        /*0094*/ 	.word	0x000007d0


	//   ....[3]....
        /*0098*/ 	.word	0x00000820


	//----- nvinfo : EIATTR_CRS_STACK_SIZE
	.align		4
.L_193:
        /*009c*/ 	.byte	0x04, 0x1e
        /*009e*/ 	.short	(.L_195 - .L_194)
.L_194:
        /*00a0*/ 	.word	0x00000000


	//----- nvinfo : EIATTR_CBANK_PARAM_SIZE
	.align		4
.L_195:
        /*00a4*/ 	.byte	0x03, 0x19
        /*00a6*/ 	.short	0x0030


	//----- nvinfo : EIATTR_PARAM_CBANK
	.align		4
        /*00a8*/ 	.byte	0x04, 0x0a
        /*00aa*/ 	.short	(.L_197 - .L_196)
	.align		4
.L_196:
        /*00ac*/ 	.word	index@(.nv.constant0.labelComponentsRowed)
        /*00b0*/ 	.short	0x0380
        /*00b2*/ 	.short	0x0030


	//----- nvinfo : EIATTR_SW_WAR
	.align		4
.L_197:
        /*00b4*/ 	.byte	0x04, 0x36
        /*00b6*/ 	.short	(.L_199 - .L_198)
.L_198:
        /*00b8*/ 	.word	0x00000008
.L_199:


//--------------------- .nv.info.labelComponents  --------------------------
	.section	.nv.info.labelComponents,"",@"SHT_CUDA_INFO"
	.sectionflags	@""
	.align	4


	//----- nvinfo : EIATTR_CUDA_API_VERSION
	.align		4
        /*0000*/ 	.byte	0x04, 0x37
        /*0002*/ 	.short	(.L_201 - .L_200)
.L_200:
        /*0004*/ 	.word	0x00000082


	//----- nvinfo : EIATTR_KPARAM_INFO
	.align		4
.L_201:
        /*0008*/ 	.byte	0x04, 0x17
        /*000a*/ 	.short	(.L_203 - .L_202)
.L_202:
        /*000c*/ 	.word	0x00000000
        /*0010*/ 	.short	0x0008
        /*0012*/ 	.short	0x0038
        /*0014*/ 	.byte	0x00, 0xf5, 0x21, 0x00


	//----- nvinfo : EIATTR_KPARAM_INFO
	.align		4
.L_203:
        /*0018*/ 	.byte	0x04, 0x17
        /*001a*/ 	.short	(.L_205 - .L_204)
.L_204:
        /*001c*/ 	.word	0x00000000
        /*0020*/ 	.short	0x0007
        /*0022*/ 	.short	0x0030
        /*0024*/ 	.byte	0x00, 0xf0, 0x11, 0x00


	//----- nvinfo : EIATTR_KPARAM_INFO
	.align		4
.L_205:
        /*0028*/ 	.byte	0x04, 0x17
        /*002a*/ 	.short	(.L_207 - .L_206)
.L_206:
        /*002c*/ 	.word	0x00000000
        /*0030*/ 	.short	0x0006
        /*0032*/ 	.short	0x0028
        /*0034*/ 	.byte	0x00, 0xf5, 0x21, 0x00


	//----- nvinfo : EIATTR_KPARAM_INFO
	.align		4
.L_207:
        /*0038*/ 	.byte	0x04, 0x17
        /*003a*/ 	.short	(.L_209 - .L_208)
.L_208:
        /*003c*/ 	.word	0x00000000
        /*0040*/ 	.short	0x0005
        /*0042*/ 	.short	0x0020
        /*0044*/ 	.byte	0x00, 0xf5, 0x21, 0x00


	//----- nvinfo : EIATTR_KPARAM_INFO
	.align		4
.L_209:
        /*0048*/ 	.byte	0x04, 0x17
        /*004a*/ 	.short	(.L_211 - .L_210)
.L_210:
        /*004c*/ 	.word	0x00000000
        /*0050*/ 	.short	0x0004
        /*0052*/ 	.short	0x0018
        /*0054*/ 	.byte	0x00, 0xf5, 0x21, 0x00


	//----- nvinfo : EIATTR_KPARAM_INFO
	.align		4
.L_211:
        /*0058*/ 	.byte	0x04, 0x17
        /*005a*/ 	.short	(.L_213 - .L_212)
.L_212:
        /*005c*/ 	.word	0x00000000
        /*0060*/ 	.short	0x0003
        /*0062*/ 	.short	0x0014
        /*0064*/ 	.byte	0x00, 0xf0, 0x11, 0x00


	//----- nvinfo : EIATTR_KPARAM_INFO
	.align		4
.L_213:
        /*0068*/ 	.byte	0x04, 0x17
        /*006a*/ 	.short	(.L_215 - .L_214)
.L_214:
        /*006c*/ 	.word	0x00000000
        /*0070*/ 	.short	0x0002
        /*0072*/ 	.short	0x0010
        /*0074*/ 	.byte	0x00, 0xf0, 0x11, 0x00


	//----- nvinfo : EIATTR_KPARAM_INFO
	.align		4
.L_215:
        /*0078*/ 	.byte	0x04, 0x17
        /*007a*/ 	.short	(.L_217 - .L_216)
.L_216:
        /*007c*/ 	.word	0x00000000
        /*0080*/ 	.short	0x0001
        /*0082*/ 	.short	0x0008
        /*0084*/ 	.byte	0x00, 0xf5, 0x21, 0x00


	//----- nvinfo : EIATTR_KPARAM_INFO
	.align		4
.L_217:
        /*0088*/ 	.byte	0x04, 0x17
        /*008a*/ 	.short	(.L_219 - .L_218)
.L_218:
        /*008c*/ 	.word	0x00000000
        /*0090*/ 	.short	0x0000
        /*0092*/ 	.short	0x0000
        /*0094*/ 	.byte	0x00, 0xf5, 0x21, 0x00


	//----- nvinfo : EIATTR_SPARSE_MMA_MASK
	.align		4
.L_219:
        /*0098*/ 	.byte	0x03, 0x50
        /*009a*/ 	.short	0x0000


	//----- nvinfo : EIATTR_MAXREG_COUNT
	.align		4
        /*009c*/ 	.byte	0x03, 0x1b
        /*009e*/ 	.short	0x00ff


	//----- nvinfo : EIATTR_MERCURY_ISA_VERSION
	.align		4
        /*00a0*/ 	.byte	0x03, 0x5f
        /*00a2*/ 	.short	0x0101


	//----- nvinfo : EIATTR_VRC_CTA_INIT_COUNT
	.align		4
        /*00a4*/ 	.byte	0x02, 0x4a
	.zero		1
	.zero		1


	//----- nvinfo : EIATTR_EXIT_INSTR_OFFSETS
	.align		4
        /*00a8*/ 	.byte	0x04, 0x1c
        /*00aa*/ 	.short	(.L_221 - .L_220)


	//   ....[0]....
.L_220:
        /*00ac*/ 	.word	0x000000c0


	//   ....[1]....
        /*00b0*/ 	.word	0x000004e0


	//   ....[2]....
        /*00b4*/ 	.word	0x00000810


	//   ....[3]....
        /*00b8*/ 	.word	0x00000c40


	//   ....[4]....
        /*00bc*/ 	.word	0x00001000


	//   ....[5]....
        /*00c0*/ 	.word	0x00001050


	//----- nvinfo : EIATTR_CRS_STACK_SIZE
	.align		4
.L_221:
        /*00c4*/ 	.byte	0x04, 0x1e
        /*00c6*/ 	.short	(.L_223 - .L_222)
.L_222:
        /*00c8*/ 	.word	0x00000000


	//----- nvinfo : EIATTR_CBANK_PARAM_SIZE
	.align		4
.L_223:
        /*00cc*/ 	.byte	0x03, 0x19
        /*00ce*/ 	.short	0x0040


	//----- nvinfo : EIATTR_PARAM_CBANK
	.align		4
        /*00d0*/ 	.byte	0x04, 0x0a
        /*00d2*/ 	.short	(.L_225 - .L_224)
	.align		4
.L_224:
        /*00d4*/ 	.word	index@(.nv.constant0.labelComponents)
        /*00d8*/ 	.short	0x0380
        /*00da*/ 	.short	0x0040


	//----- nvinfo : EIATTR_SW_WAR
	.align		4
.L_225:
        /*00dc*/ 	.byte	0x04, 0x36
        /*00de*/ 	.short	(.L_227 - .L_226)
.L_226:
        /*00e0*/ 	.word	0x00000008
.L_227:


//--------------------- .nv.info.labelComponentsMasterLabel --------------------------
	.section	.nv.info.labelComponentsMasterLabel,"",@"SHT_CUDA_INFO"
	.sectionflags	@""
	.align	4


	//----- nvinfo : EIATTR_CUDA_API_VERSION
	.align		4
        /*0000*/ 	.byte	0x04, 0x37
        /*0002*/ 	.short	(.L_229 - .L_228)
.L_228:
        /*0004*/ 	.word	0x00000082


	//----- nvinfo : EIATTR_KPARAM_INFO
	.align		4
.L_229:
        /*0008*/ 	.byte	0x04, 0x17
        /*000a*/ 	.short	(.L_231 - .L_230)
.L_230:
        /*000c*/ 	.word	0x00000000
        /*0010*/ 	.short	0x0008
        /*0012*/ 	.short	0x0038
        /*0014*/ 	.byte	0x00, 0xf5, 0x21, 0x00


	//----- nvinfo : EIATTR_KPARAM_INFO
	.align		4
.L_231:
        /*0018*/ 	.byte	0x04, 0x17
        /*001a*/ 	.short	(.L_233 - .L_232)
.L_232:
        /*001c*/ 	.word	0x00000000
        /*0020*/ 	.short	0x0007
        /*0022*/ 	.short	0x0030
        /*0024*/ 	.byte	0x00, 0xf0, 0x11, 0x00


	//----- nvinfo : EIATTR_KPARAM_INFO
	.align		4
.L_233:
        /*0028*/ 	.byte	0x04, 0x17
        /*002a*/ 	.short	(.L_235 - .L_234)
.L_234:
        /*002c*/ 	.word	0x00000000
        /*0030*/ 	.short	0x0006
        /*0032*/ 	.short	0x0028
        /*0034*/ 	.byte	0x00, 0xf5, 0x21, 0x00


	//----- nvinfo : EIATTR_KPARAM_INFO
	.align		4
.L_235:
        /*0038*/ 	.byte	0x04, 0x17
        /*003a*/ 	.short	(.L_237 - .L_236)
.L_236:
        /*003c*/ 	.word	0x00000000
        /*0040*/ 	.short	0x0005
        /*0042*/ 	.short	0x0020
        /*0044*/ 	.byte	0x00, 0xf5, 0x21, 0x00


	//----- nvinfo : EIATTR_KPARAM_INFO
	.align		4
.L_237:
        /*0048*/ 	.byte	0x04, 0x17
        /*004a*/ 	.short	(.L_239 - .L_238)
.L_238:
        /*004c*/ 	.word	0x00000000
        /*0050*/ 	.short	0x0004
        /*0052*/ 	.short	0x0018
        /*0054*/ 	.byte	0x00, 0xf5, 0x21, 0x00


	//----- nvinfo : EIATTR_KPARAM_INFO
	.align		4
.L_239:
        /*0058*/ 	.byte	0x04, 0x17
        /*005a*/ 	.short	(.L_241 - .L_240)
.L_240:
        /*005c*/ 	.word	0x00000000
        /*0060*/ 	.short	0x0003
        /*0062*/ 	.short	0x0014
        /*0064*/ 	.byte	0x00, 0xf0, 0x11, 0x00


	//----- nvinfo : EIATTR_KPARAM_INFO
	.align		4
.L_241:
        /*0068*/ 	.byte	0x04, 0x17
        /*006a*/ 	.short	(.L_243 - .L_242)
.L_242:
        /*006c*/ 	.word	0x00000000
        /*0070*/ 	.short	0x0002
        /*0072*/ 	.short	0x0010
        /*0074*/ 	.byte	0x00, 0xf0, 0x11, 0x00


	//----- nvinfo : EIATTR_KPARAM_INFO
	.align		4
.L_243:
        /*0078*/ 	.byte	0x04, 0x17
        /*007a*/ 	.short	(.L_245 - .L_244)
.L_244:
        /*007c*/ 	.word	0x00000000
        /*0080*/ 	.short	0x0001
        /*0082*/ 	.short	0x0008
        /*0084*/ 	.byte	0x00, 0xf5, 0x21, 0x00


	//----- nvinfo : EIATTR_KPARAM_INFO
	.align		4
.L_245:
        /*0088*/ 	.byte	0x04, 0x17
        /*008a*/ 	.short	(.L_247 - .L_246)
.L_246:
        /*008c*/ 	.word	0x00000000
        /*0090*/ 	.short	0x0000
        /*0092*/ 	.short	0x0000
        /*0094*/ 	.byte	0x00, 0xf5, 0x21, 0x00


	//----- nvinfo : EIATTR_SPARSE_MMA_MASK
	.align		4
.L_247:
        /*0098*/ 	.byte	0x03, 0x50
        /*009a*/ 	.short	0x0000


	//----- nvinfo : EIATTR_MAXREG_COUNT
	.align		4
        /*009c*/ 	.byte	0x03, 0x1b
        /*009e*/ 	.short	0x00ff


	//----- nvinfo : EIATTR_MERCURY_ISA_VERSION
	.align		4
        /*00a0*/ 	.byte	0x03, 0x5f
        /*00a2*/ 	.short	0x0101


	//----- nvinfo : EIATTR_VRC_CTA_INIT_COUNT
	.align		4
        /*00a4*/ 	.byte	0x02, 0x4a
	.zero		1
	.zero		1


	//----- nvinfo : EIATTR_EXIT_INSTR_OFFSETS
	.align		4
        /*00a8*/ 	.byte	0x04, 0x1c
        /*00aa*/ 	.short	(.L_249 - .L_248)


	//   ....[0]....
.L_248:
        /*00ac*/ 	.word	0x000000c0


	//   ....[1]....
        /*00b0*/ 	.word	0x000014b0


	//   ....[2]....
        /*00b4*/ 	.word	0x000014f0


	//   ....[3]....
        /*00b8*/ 	.word	0x000015d0


	//   ....[4]....
        /*00bc*/ 	.word	0x000016b0


	//   ....[5]....
        /*00c0*/ 	.word	0x00001790


	//----- nvinfo : EIATTR_CRS_STACK_SIZE
	.align		4
.L_249:
        /*00c4*/ 	.byte	0x04, 0x1e
        /*00c6*/ 	.short	(.L_251 - .L_250)
.L_250:
        /*00c8*/ 	.word	0x00000000


	//----- nvinfo : EIATTR_CBANK_PARAM_SIZE
	.align		4
.L_251:
        /*00cc*/ 	.byte	0x03, 0x19
        /*00ce*/ 	.short	0x0040


	//----- nvinfo : EIATTR_PARAM_CBANK
	.align		4
        /*00d0*/ 	.byte	0x04, 0x0a
        /*00d2*/ 	.short	(.L_253 - .L_252)
	.align		4
.L_252:
        /*00d4*/ 	.word	index@(.nv.constant0.labelComponentsMasterLabel)
        /*00d8*/ 	.short	0x0380
        /*00da*/ 	.short	0x0040


	//----- nvinfo : EIATTR_SW_WAR
	.align		4
.L_253:
        /*00dc*/ 	.byte	0x04, 0x36
        /*00de*/ 	.short	(.L_255 - .L_254)
.L_254:
        /*00e0*/ 	.word	0x00000008
.L_255:


//--------------------- .nv.info.labelComponentsShared --------------------------
	.section	.nv.info.labelComponentsShared,"",@"SHT_CUDA_INFO"
	.sectionflags	@""
	.align	4


	//----- nvinfo : EIATTR_CUDA_API_VERSION
	.align		4
        /*0000*/ 	.byte	0x04, 0x37
        /*0002*/ 	.short	(.L_257 - .L_256)
.L_256:
        /*0004*/ 	.word	0x00000082


	//----- nvinfo : EIATTR_KPARAM_INFO
	.align		4
.L_257:
        /*0008*/ 	.byte	0x04, 0x17
        /*000a*/ 	.short	(.L_259 - .L_258)
.L_258:
        /*000c*/ 	.word	0x00000000
        /*0010*/ 	.short	0x000a
        /*0012*/ 	.short	0x0041
        /*0014*/ 	.byte	0x00, 0xf0, 0x05, 0x00


	//----- nvinfo : EIATTR_KPARAM_INFO
	.align		4
.L_259:
        /*0018*/ 	.byte	0x04, 0x17
        /*001a*/ 	.short	(.L_261 - .L_260)
.L_260:
        /*001c*/ 	.word	0x00000000
        /*0020*/ 	.short	0x0009
        /*0022*/ 	.short	0x0040
        /*0024*/ 	.byte	0x00, 0xf0, 0x05, 0x00


	//----- nvinfo : EIATTR_KPARAM_INFO
	.align		4
.L_261:
        /*0028*/ 	.byte	0x04, 0x17
        /*002a*/ 	.short	(.L_263 - .L_262)
.L_262:
        /*002c*/ 	.word	0x00000000
        /*0030*/ 	.short	0x0008
        /*0032*/ 	.short	0x0038
        /*0034*/ 	.byte	0x00, 0xf5, 0x21, 0x00


	//----- nvinfo : EIATTR_KPARAM_INFO
	.align		4
.L_263:
        /*0038*/ 	.byte	0x04, 0x17
        /*003a*/ 	.short	(.L_265 - .L_264)
.L_264:
        /*003c*/ 	.word	0x00000000
        /*0040*/ 	.short	0x0007
        /*0042*/ 	.short	0x0030
        /*0044*/ 	.byte	0x00, 0xf0, 0x11, 0x00


	//----- nvinfo : EIATTR_KPARAM_INFO
	.align		4
.L_265:
        /*0048*/ 	.byte	0x04, 0x17
        /*004a*/ 	.short	(.L_267 - .L_266)
.L_266:
        /*004c*/ 	.word	0x00000000
        /*0050*/ 	.short	0x0006
        /*0052*/ 	.short	0x0028
        /*0054*/ 	.byte	0x00, 0xf5, 0x21, 0x00


	//----- nvinfo : EIATTR_KPARAM_INFO
	.align		4
.L_267:
        /*0058*/ 	.byte	0x04, 0x17
        /*005a*/ 	.short	(.L_269 - .L_268)
.L_268:
        /*005c*/ 	.word	0x00000000
        /*0060*/ 	.short	0x0005
        /*0062*/ 	.short	0x0020
        /*0064*/ 	.byte	0x00, 0xf5, 0x21, 0x00


	//----- nvinfo : EIATTR_KPARAM_INFO
	.align		4
.L_269:
        /*0068*/ 	.byte	0x04, 0x17
        /*006a*/ 	.short	(.L_271 - .L_270)
.L_270:
        /*006c*/ 	.word	0x00000000
        /*0070*/ 	.short	0x0004
        /*0072*/ 	.short	0x0018
        /*0074*/ 	.byte	0x00, 0xf5, 0x21, 0x00


	//----- nvinfo : EIATTR_KPARAM_INFO
	.align		4
.L_271:
        /*0078*/ 	.byte	0x04, 0x17
        /*007a*/ 	.short	(.L_273 - .L_272)
.L_272:
        /*007c*/ 	.word	0x00000000
        /*0080*/ 	.short	0x0003
        /*0082*/ 	.short	0x0014
        /*0084*/ 	.byte	0x00, 0xf0, 0x11, 0x00


	//----- nvinfo : EIATTR_KPARAM_INFO
	.align		4
.L_273:
        /*0088*/ 	.byte	0x04, 0x17
        /*008a*/ 	.short	(.L_275 - .L_274)
.L_274:
        /*008c*/ 	.word	0x00000000
        /*0090*/ 	.short	0x0002
        /*0092*/ 	.short	0x0010
        /*0094*/ 	.byte	0x00, 0xf0, 0x11, 0x00


	//----- nvinfo : EIATTR_KPARAM_INFO
	.align		4
.L_275:
        /*0098*/ 	.byte	0x04, 0x17
        /*009a*/ 	.short	(.L_277 - .L_276)
.L_276:
        /*009c*/ 	.word	0x00000000
        /*00a0*/ 	.short	0x0001
        /*00a2*/ 	.short	0x0008
        /*00a4*/ 	.byte	0x00, 0xf5, 0x21, 0x00


	//----- nvinfo : EIATTR_KPARAM_INFO
	.align		4
.L_277:
        /*00a8*/ 	.byte	0x04, 0x17
        /*00aa*/ 	.short	(.L_279 - .L_278)
.L_278:
        /*00ac*/ 	.word	0x00000000
        /*00b0*/ 	.short	0x0000
        /*00b2*/ 	.short	0x0000
        /*00b4*/ 	.byte	0x00, 0xf5, 0x21, 0x00


	//----- nvinfo : EIATTR_SPARSE_MMA_MASK
	.align		4
.L_279:
        /*00b8*/ 	.byte	0x03, 0x50
        /*00ba*/ 	.short	0x0000


	//----- nvinfo : EIATTR_MAXREG_COUNT
	.align		4
        /*00bc*/ 	.byte	0x03, 0x1b
        /*00be*/ 	.short	0x00ff


	//----- nvinfo : EIATTR_NUM_BARRIERS
	.align		4
        /*00c0*/ 	.byte	0x02, 0x4c
        /*00c2*/ 	.byte	0x01
	.zero		1


	//----- nvinfo : EIATTR_MERCURY_ISA_VERSION
	.align		4
        /*00c4*/ 	.byte	0x03, 0x5f
        /*00c6*/ 	.short	0x0101


	//----- nvinfo : EIATTR_VRC_CTA_INIT_COUNT
	.align		4
        /*00c8*/ 	.byte	0x02, 0x4a
	.zero		1
	.zero		1


	//----- nvinfo : EIATTR_EXIT_INSTR_OFFSETS
	.align		4
        /*00cc*/ 	.byte	0x04, 0x1c
        /*00ce*/ 	.short	(.L_281 - .L_280)


	//   ....[0]....
.L_280:
        /*00d0*/ 	.word	0x00000100


	//   ....[1]....
        /*00d4*/ 	.word	0x00000120


	//----- nvinfo : EIATTR_CBANK_PARAM_SIZE
	.align		4
.L_281:
        /*00d8*/ 	.byte	0x03, 0x19
        /*00da*/ 	.short	0x0042


	//----- nvinfo : EIATTR_PARAM_CBANK
	.align		4
        /*00dc*/ 	.byte	0x04, 0x0a
        /*00de*/ 	.short	(.L_283 - .L_282)
	.align		4
.L_282:
        /*00e0*/ 	.word	index@(.nv.constant0.labelComponentsShared)
        /*00e4*/ 	.short	0x0380
        /*00e6*/ 	.short	0x0042


	//----- nvinfo : EIATTR_SW_WAR
	.align		4
.L_283:
        /*00e8*/ 	.byte	0x04, 0x36
        /*00ea*/ 	.short	(.L_285 - .L_284)
.L_284:
        /*00ec*/ 	.word	0x00000008
.L_285:


//--------------------- .nv.info.labelPixelsRowed --------------------------
	.section	.nv.info.labelPixelsRowed,"",@"SHT_CUDA_INFO"
	.sectionflags	@""
	.align	4


	//----- nvinfo : EIATTR_CUDA_API_VERSION
	.align		4
        /*0000*/ 	.byte	0x04, 0x37
        /*0002*/ 	.short	(.L_287 - .L_286)
.L_286:
        /*0004*/ 	.word	0x00000082


	//----- nvinfo : EIATTR_KPARAM_INFO
	.align		4
.L_287:
        /*0008*/ 	.byte	0x04, 0x17
        /*000a*/ 	.short	(.L_289 - .L_288)
.L_288:
        /*000c*/ 	.word	0x00000000
        /*0010*/ 	.short	0x0002
        /*0012*/ 	.short	0x000c
        /*0014*/ 	.byte	0x00, 0xf0, 0x11, 0x00


	//----- nvinfo : EIATTR_KPARAM_INFO
	.align		4
.L_289:
        /*0018*/ 	.byte	0x04, 0x17
        /*001a*/ 	.short	(.L_291 - .L_290)
.L_290:
        /*001c*/ 	.word	0x00000000
        /*0020*/ 	.short	0x0001
        /*0022*/ 	.short	0x0008
        /*0024*/ 	.byte	0x00, 0xf0, 0x11, 0x00


	//----- nvinfo : EIATTR_KPARAM_INFO
	.align		4
.L_291:
        /*0028*/ 	.byte	0x04, 0x17
        /*002a*/ 	.short	(.L_293 - .L_292)
.L_292:
        /*002c*/ 	.word	0x00000000
        /*0030*/ 	.short	0x0000
        /*0032*/ 	.short	0x0000
        /*0034*/ 	.byte	0x00, 0xf5, 0x21, 0x00


	//----- nvinfo : EIATTR_SPARSE_MMA_MASK
	.align		4
.L_293:
        /*0038*/ 	.byte	0x03, 0x50
        /*003a*/ 	.short	0x0000


	//----- nvinfo : EIATTR_MAXREG_COUNT
	.align		4
        /*003c*/ 	.byte	0x03, 0x1b
        /*003e*/ 	.short	0x00ff


	//----- nvinfo : EIATTR_MERCURY_ISA_VERSION
	.align		4
        /*0040*/ 	.byte	0x03, 0x5f
        /*0042*/ 	.short	0x0101


	//----- nvinfo : EIATTR_VRC_CTA_INIT_COUNT
	.align		4
        /*0044*/ 	.byte	0x02, 0x4a
	.zero		1
	.zero		1


	//----- nvinfo : EIATTR_EXIT_INSTR_OFFSETS
	.align		4
        /*0048*/ 	.byte	0x04, 0x1c
        /*004a*/ 	.short	(.L_295 - .L_294)


	//   ....[0]....
.L_294:
        /*004c*/ 	.word	0x000000c0


	//   ....[1]....
        /*0050*/ 	.word	0x00000290


	//----- nvinfo : EIATTR_CRS_STACK_SIZE
	.align		4
.L_295:
        /*0054*/ 	.byte	0x04, 0x1e
        /*0056*/ 	.short	(.L_297 - .L_296)
.L_296:
        /*0058*/ 	.word	0x00000000


	//----- nvinfo : EIATTR_CBANK_PARAM_SIZE
	.align		4
.L_297:
        /*005c*/ 	.byte	0x03, 0x19
        /*005e*/ 	.short	0x0010


	//----- nvinfo : EIATTR_PARAM_CBANK
	.align		4
        /*0060*/ 	.byte	0x04, 0x0a
        /*0062*/ 	.short	(.L_299 - .L_298)
	.align		4
.L_298:
        /*0064*/ 	.word	index@(.nv.constant0.labelPixelsRowed)
        /*0068*/ 	.short	0x0380
        /*006a*/ 	.short	0x0010


	//----- nvinfo : EIATTR_SW_WAR
	.align		4
.L_299:
        /*006c*/ 	.byte	0x04, 0x36
        /*006e*/ 	.short	(.L_301 - .L_300)
.L_300:
        /*0070*/ 	.word	0x00000008
.L_301:


//--------------------- .nv.info.labelPixelsCombinations --------------------------
	.section	.nv.info.labelPixelsCombinations,"",@"SHT_CUDA_INFO"
	.sectionflags	@""
	.align	4


	//----- nvinfo : EIATTR_CUDA_API_VERSION
	.align		4
        /*0000*/ 	.byte	0x04, 0x37
        /*0002*/ 	.short	(.L_303 - .L_302)
.L_302:
        /*0004*/ 	.word	0x00000082


	//----- nvinfo : EIATTR_KPARAM_INFO
	.align		4
.L_303:
        /*0008*/ 	.byte	0x04, 0x17
        /*000a*/ 	.short	(.L_305 - .L_304)
.L_304:
        /*000c*/ 	.word	0x00000000
        /*0010*/ 	.short	0x0002
        /*0012*/ 	.short	0x000c
        /*0014*/ 	.byte	0x00, 0xf0, 0x11, 0x00


	//----- nvinfo : EIATTR_KPARAM_INFO
	.align		4
.L_305:
        /*0018*/ 	.byte	0x04, 0x17
        /*001a*/ 	.short	(.L_307 - .L_306)
.L_306:
        /*001c*/ 	.word	0x00000000
        /*0020*/ 	.short	0x0001
        /*0022*/ 	.short	0x0008
        /*0024*/ 	.byte	0x00, 0xf0, 0x11, 0x00


	//----- nvinfo : EIATTR_KPARAM_INFO
	.align		4
.L_307:
        /*0028*/ 	.byte	0x04, 0x17
        /*002a*/ 	.short	(.L_309 - .L_308)
.L_308:
        /*002c*/ 	.word	0x00000000
        /*0030*/ 	.short	0x0000
        /*0032*/ 	.short	0x0000
        /*0034*/ 	.byte	0x00, 0xf5, 0x21, 0x00


	//----- nvinfo : EIATTR_SPARSE_MMA_MASK
	.align		4
.L_309:
        /*0038*/ 	.byte	0x03, 0x50
        /*003a*/ 	.short	0x0000


	//----- nvinfo : EIATTR_MAXREG_COUNT
	.align		4
        /*003c*/ 	.byte	0x03, 0x1b
        /*003e*/ 	.short	0x00ff


	//----- nvinfo : EIATTR_MERCURY_ISA_VERSION
	.align		4
        /*0040*/ 	.byte	0x03, 0x5f
        /*0042*/ 	.short	0x0101


	//----- nvinfo : EIATTR_VRC_CTA_INIT_COUNT
	.align		4
        /*0044*/ 	.byte	0x02, 0x4a
	.zero		1
	.zero		1


	//----- nvinfo : EIATTR_EXIT_INSTR_OFFSETS
	.align		4
        /*0048*/ 	.byte	0x04, 0x1c
        /*004a*/ 	.short	(.L_311 - .L_310)


	//   ....[0]....
.L_310:
        /*004c*/ 	.word	0x000000c0


	//   ....[1]....
        /*0050*/ 	.word	0x00000230


	//----- nvinfo : EIATTR_CBANK_PARAM_SIZE
	.align		4
.L_311:
        /*0054*/ 	.byte	0x03, 0x19
        /*0056*/ 	.short	0x0010


	//----- nvinfo : EIATTR_PARAM_CBANK
	.align		4
        /*0058*/ 	.byte	0x04, 0x0a
        /*005a*/ 	.short	(.L_313 - .L_312)
	.align		4
.L_312:
        /*005c*/ 	.word	index@(.nv.constant0.labelPixelsCombinations)
        /*0060*/ 	.short	0x0380
        /*0062*/ 	.short	0x0010


	//----- nvinfo : EIATTR_SW_WAR
	.align		4
.L_313:
        /*0064*/ 	.byte	0x04, 0x36
        /*0066*/ 	.short	(.L_315 - .L_314)
.L_314:
        /*0068*/ 	.word	0x00000008
.L_315:


//--------------------- .nv.info.labelPixels      --------------------------
	.section	.nv.info.labelPixels,"",@"SHT_CUDA_INFO"
	.sectionflags	@""
	.align	4


	//----- nvinfo : EIATTR_CUDA_API_VERSION
	.align		4
        /*0000*/ 	.byte	0x04, 0x37
        /*0002*/ 	.short	(.L_317 - .L_316)
.L_316:
        /*0004*/ 	.word	0x00000082


	//----- nvinfo : EIATTR_KPARAM_INFO
	.align		4
.L_317:
        /*0008*/ 	.byte	0x04, 0x17
        /*000a*/ 	.short	(.L_319 - .L_318)
.L_318:
        /*000c*/ 	.word	0x00000000
        /*0010*/ 	.short	0x0002
        /*0012*/ 	.short	0x000c
        /*0014*/ 	.byte	0x00, 0xf0, 0x11, 0x00


	//----- nvinfo : EIATTR_KPARAM_INFO
	.align		4
.L_319:
        /*0018*/ 	.byte	0x04, 0x17
        /*001a*/ 	.short	(.L_321 - .L_320)
.L_320:
        /*001c*/ 	.word	0x00000000
        /*0020*/ 	.short	0x0001
        /*0022*/ 	.short	0x0008
        /*0024*/ 	.byte	0x00, 0xf0, 0x11, 0x00


	//----- nvinfo : EIATTR_KPARAM_INFO
	.align		4
.L_321:
        /*0028*/ 	.byte	0x04, 0x17
        /*002a*/ 	.short	(.L_323 - .L_322)
.L_322:
        /*002c*/ 	.word	0x00000000
        /*0030*/ 	.short	0x0000
        /*0032*/ 	.short	0x0000
        /*0034*/ 	.byte	0x00, 0xf5, 0x21, 0x00


	//----- nvinfo : EIATTR_SPARSE_MMA_MASK
	.align		4
.L_323:
        /*0038*/ 	.byte	0x03, 0x50
        /*003a*/ 	.short	0x0000


	//----- nvinfo : EIATTR_MAXREG_COUNT
	.align		4
        /*003c*/ 	.byte	0x03, 0x1b
        /*003e*/ 	.short	0x00ff


	//----- nvinfo : EIATTR_MERCURY_ISA_VERSION
	.align		4
        /*0040*/ 	.byte	0x03, 0x5f
        /*0042*/ 	.short	0x0101


	//----- nvinfo : EIATTR_VRC_CTA_INIT_COUNT
	.align		4
        /*0044*/ 	.byte	0x02, 0x4a
	.zero		1
	.zero		1


	//----- nvinfo : EIATTR_EXIT_INSTR_OFFSETS
	.align		4
        /*0048*/ 	.byte	0x04, 0x1c
        /*004a*/ 	.short	(.L_325 - .L_324)


	//   ....[0]....
.L_324:
        /*004c*/ 	.word	0x000000c0


	//   ....[1]....
        /*0050*/ 	.word	0x000003b0


	//----- nvinfo : EIATTR_CRS_STACK_SIZE
	.align		4
.L_325:
        /*0054*/ 	.byte	0x04, 0x1e
        /*0056*/ 	.short	(.L_327 - .L_326)
.L_326:
        /*0058*/ 	.word	0x00000000


	//----- nvinfo : EIATTR_CBANK_PARAM_SIZE
	.align		4
.L_327:
        /*005c*/ 	.byte	0x03, 0x19
        /*005e*/ 	.short	0x0010


	//----- nvinfo : EIATTR_PARAM_CBANK
	.align		4
        /*0060*/ 	.byte	0x04, 0x0a
        /*0062*/ 	.short	(.L_329 - .L_328)
	.align		4
.L_328:
        /*0064*/ 	.word	index@(.nv.constant0.labelPixels)
        /*0068*/ 	.short	0x0380
        /*006a*/ 	.short	0x0010


	//----- nvinfo : EIATTR_SW_WAR
	.align		4
.L_329:
        /*006c*/ 	.byte	0x04, 0x36
        /*006e*/ 	.short	(.L_331 - .L_330)
.L_330:
        /*0070*/ 	.word	0x00000008
.L_331:


//--------------------- .nv.info.interleaveRGB    --------------------------
	.section	.nv.info.interleaveRGB,"",@"SHT_CUDA_INFO"
	.sectionflags	@""
	.align	4


	//----- nvinfo : EIATTR_CUDA_API_VERSION
	.align		4
        /*0000*/ 	.byte	0x04, 0x37
        /*0002*/ 	.short	(.L_333 - .L_332)
.L_332:
        /*0004*/ 	.word	0x00000082


	//----- nvinfo : EIATTR_KPARAM_INFO
	.align		4
.L_333:
        /*0008*/ 	.byte	0x04, 0x17
        /*000a*/ 	.short	(.L_335 - .L_334)
.L_334:
        /*000c*/ 	.word	0x00000000
        /*0010*/ 	.short	0x0005
        /*0012*/ 	.short	0x0020
        /*0014*/ 	.byte	0x00, 0xf5, 0x21, 0x00


	//----- nvinfo : EIATTR_KPARAM_INFO
	.align		4
.L_335:
        /*0018*/ 	.byte	0x04, 0x17
        /*001a*/ 	.short	(.L_337 - .L_336)
.L_336:
        /*001c*/ 	.word	0x00000000
        /*0020*/ 	.short	0x0004
        /*0022*/ 	.short	0x0018
        /*0024*/ 	.byte	0x00, 0xf5, 0x21, 0x00


	//----- nvinfo : EIATTR_KPARAM_INFO
	.align		4
.L_337:
        /*0028*/ 	.byte	0x04, 0x17
        /*002a*/ 	.short	(.L_339 - .L_338)
.L_338:
        /*002c*/ 	.word	0x00000000
        /*0030*/ 	.short	0x0003
        /*0032*/ 	.short	0x0010
        /*0034*/ 	.byte	0x00, 0xf5, 0x21, 0x00


	//----- nvinfo : EIATTR_KPARAM_INFO
	.align		4
.L_339:
        /*0038*/ 	.byte	0x04, 0x17
        /*003a*/ 	.short	(.L_341 - .L_340)
.L_340:
        /*003c*/ 	.word	0x00000000
        /*0040*/ 	.short	0x0002
        /*0042*/ 	.short	0x000c
        /*0044*/ 	.byte	0x00, 0xf0, 0x11, 0x00


	//----- nvinfo : EIATTR_KPARAM_INFO
	.align		4
.L_341:
        /*0048*/ 	.byte	0x04, 0x17
        /*004a*/ 	.short	(.L_343 - .L_342)
.L_342:
        /*004c*/ 	.word	0x00000000
        /*0050*/ 	.short	0x0001
        /*0052*/ 	.short	0x0008
        /*0054*/ 	.byte	0x00, 0xf0, 0x11, 0x00


	//----- nvinfo : EIATTR_KPARAM_INFO
	.align		4
.L_343:
        /*0058*/ 	.byte	0x04, 0x17
        /*005a*/ 	.short	(.L_345 - .L_344)
.L_344:
        /*005c*/ 	.word	0x00000000
        /*0060*/ 	.short	0x0000
        /*0062*/ 	.short	0x0000
        /*0064*/ 	.byte	0x00, 0xf0, 0x21, 0x00


	//----- nvinfo : EIATTR_SPARSE_MMA_MASK
	.align		4
.L_345:
        /*0068*/ 	.byte	0x03, 0x50
        /*006a*/ 	.short	0x0000


	//----- nvinfo : EIATTR_MAXREG_COUNT
	.align		4
        /*006c*/ 	.byte	0x03, 0x1b
        /*006e*/ 	.short	0x00ff


	//----- nvinfo : EIATTR_MERCURY_ISA_VERSION
	.align		4
        /*0070*/ 	.byte	0x03, 0x5f
        /*0072*/ 	.short	0x0101


	//----- nvinfo : EIATTR_VRC_CTA_INIT_COUNT
	.align		4
        /*0074*/ 	.byte	0x02, 0x4a
	.zero		1
	.zero		1


	//----- nvinfo : EIATTR_EXIT_INSTR_OFFSETS
	.align		4
        /*0078*/ 	.byte	0x04, 0x1c
        /*007a*/ 	.short	(.L_347 - .L_346)


	//   ....[0]....
.L_346:
        /*007c*/ 	.word	0x000000c0


	//   ....[1]....
        /*0080*/ 	.word	0x00000230


	//----- nvinfo : EIATTR_CBANK_PARAM_SIZE
	.align		4
.L_347:
        /*0084*/ 	.byte	0x03, 0x19
        /*0086*/ 	.short	0x0028


	//----- nvinfo : EIATTR_PARAM_CBANK
	.align		4
        /*0088*/ 	.byte	0x04, 0x0a
        /*008a*/ 	.short	(.L_349 - .L_348)
	.align		4
.L_348:
        /*008c*/ 	.word	index@(.nv.constant0.interleaveRGB)
        /*0090*/ 	.short	0x0380
        /*0092*/ 	.short	0x0028


	//----- nvinfo : EIATTR_SW_WAR
	.align		4
.L_349:
        /*0094*/ 	.byte	0x04, 0x36
        /*0096*/ 	.short	(.L_351 - .L_350)
.L_350:
        /*0098*/ 	.word	0x00000008
.L_351:


//--------------------- .nv.info.writeToSurface   --------------------------
	.section	.nv.info.writeToSurface,"",@"SHT_CUDA_INFO"
	.sectionflags	@""
	.align	4


	//----- nvinfo : EIATTR_CUDA_API_VERSION
	.align		4
        /*0000*/ 	.byte	0x04, 0x37
        /*0002*/ 	.short	(.L_353 - .L_352)
.L_352:
        /*0004*/ 	.word	0x00000082


	//----- nvinfo : EIATTR_KPARAM_INFO
	.align		4
.L_353:
        /*0008*/ 	.byte	0x04, 0x17
        /*000a*/ 	.short	(.L_355 - .L_354)
.L_354:
        /*000c*/ 	.word	0x00000000
        /*0010*/ 	.short	0x0005
        /*0012*/ 	.short	0x0012
        /*0014*/ 	.byte	0x00, 0xf0, 0x05, 0x00


	//----- nvinfo : EIATTR_KPARAM_INFO
	.align		4
.L_355:
        /*0018*/ 	.byte	0x04, 0x17
        /*001a*/ 	.short	(.L_357 - .L_356)
.L_356:
        /*001c*/ 	.word	0x00000000
        /*0020*/ 	.short	0x0004
        /*0022*/ 	.short	0x0011
        /*0024*/ 	.byte	0x00, 0xf0, 0x05, 0x00


	//----- nvinfo : EIATTR_KPARAM_INFO
	.align		4
.L_357:
        /*0028*/ 	.byte	0x04, 0x17
        /*002a*/ 	.short	(.L_359 - .L_358)
.L_358:
        /*002c*/ 	.word	0x00000000
        /*0030*/ 	.short	0x0003
        /*0032*/ 	.short	0x0010
        /*0034*/ 	.byte	0x00, 0xf0, 0x05, 0x00


	//----- nvinfo : EIATTR_KPARAM_INFO
	.align		4
.L_359:
        /*0038*/ 	.byte	0x04, 0x17
        /*003a*/ 	.short	(.L_361 - .L_360)
.L_360:
        /*003c*/ 	.word	0x00000000
        /*0040*/ 	.short	0x0002
        /*0042*/ 	.short	0x000c
        /*0044*/ 	.byte	0x00, 0xf0, 0x11, 0x00


	//----- nvinfo : EIATTR_KPARAM_INFO
	.align		4
.L_361:
        /*0048*/ 	.byte	0x04, 0x17
        /*004a*/ 	.short	(.L_363 - .L_362)
.L_362:
        /*004c*/ 	.word	0x00000000
        /*0050*/ 	.short	0x0001
        /*0052*/ 	.short	0x0008
        /*0054*/ 	.byte	0x00, 0xf0, 0x11, 0x00


	//----- nvinfo : EIATTR_KPARAM_INFO
	.align		4
.L_363:
        /*0058*/ 	.byte	0x04, 0x17
        /*005a*/ 	.short	(.L_365 - .L_364)
.L_364:
        /*005c*/ 	.word	0x00000000
        /*0060*/ 	.short	0x0000
        /*0062*/ 	.short	0x0000
        /*0064*/ 	.byte	0x00, 0xf0, 0x21, 0x00


	//----- nvinfo : EIATTR_SPARSE_MMA_MASK
	.align		4
.L_365:
        /*0068*/ 	.byte	0x03, 0x50
        /*006a*/ 	.short	0x0000


	//----- nvinfo : EIATTR_MAXREG_COUNT
	.align		4
        /*006c*/ 	.byte	0x03, 0x1b
        /*006e*/ 	.short	0x00ff


	//----- nvinfo : EIATTR_MERCURY_ISA_VERSION
	.align		4
        /*0070*/ 	.byte	0x03, 0x5f
        /*0072*/ 	.short	0x0101


	//----- nvinfo : EIATTR_VRC_CTA_INIT_COUNT
	.align		4
        /*0074*/ 	.byte	0x02, 0x4a
	.zero		1
	.zero		1


	//----- nvinfo : EIATTR_EXIT_INSTR_OFFSETS
	.align		4
        /*0078*/ 	.byte	0x04, 0x1c
        /*007a*/ 	.short	(.L_367 - .L_366)


	//   ....[0]....
.L_366:
        /*007c*/ 	.word	0x000000c0


	//   ....[1]....
        /*0080*/ 	.word	0x000001c0


	//----- nvinfo : EIATTR_CBANK_PARAM_SIZE
	.align		4
.L_367:
        /*0084*/ 	.byte	0x03, 0x19
        /*0086*/ 	.short	0x0013


	//----- nvinfo : EIATTR_PARAM_CBANK
	.align		4
        /*0088*/ 	.byte	0x04, 0x0a
        /*008a*/ 	.short	(.L_369 - .L_368)
	.align		4
.L_368:
        /*008c*/ 	.word	index@(.nv.constant0.writeToSurface)
        /*0090*/ 	.short	0x0380
        /*0092*/ 	.short	0x0013


	//----- nvinfo : EIATTR_SW_WAR
	.align		4
.L_369:
        /*0094*/ 	.byte	0x04, 0x36
        /*0096*/ 	.short	(.L_371 - .L_370)
.L_370:
        /*0098*/ 	.word	0x00000008
.L_371:


//--------------------- .nv.callgraph             --------------------------
	.section	.nv.callgraph,"",@"SHT_CUDA_CALLGRAPH"
	.align	4
	.sectionentsize	8
	.align		4
        /*0000*/ 	.word	0x00000000
	.align		4
        /*0004*/ 	.word	0xffffffff
	.align		4
        /*0008*/ 	.word	0x00000000
	.align		4
        /*000c*/ 	.word	0xfffffffe
	.align		4
        /*0010*/ 	.word	0x00000000
	.align		4
        /*0014*/ 	.word	0xfffffffd
	.align		4
        /*0018*/ 	.word	0x00000000
	.align		4
        /*001c*/ 	.word	0xfffffffc


//--------------------- .text.readPixelValue      --------------------------
	.section	.text.readPixelValue,"ax",@progbits
	.align	128
        .global         readPixelValue
        .type           readPixelValue,@function
        .size           readPixelValue,(.L_x_81 - readPixelValue)
        .other          readPixelValue,@"STO_CUDA_ENTRY STV_DEFAULT"
readPixelValue:
.text.readPixelValue:
[----:B------:R-:W-:Y:S08]  /*0000*/  LDC R1, c[0x0][0x37c] ;  /* 0x0000df00ff017b82 */ /* 0x000ff00000000800 */
[----:B------:R-:W0:Y:S08]  /*0010*/  LDC.64 R4, c[0x0][0x388] ;  /* 0x0000e200ff047b82 */ /* 0x000e300000000a00 */
[----:B------:R-:W0:Y:S02]  /*0020*/  LDC.64 R6, c[0x0][0x3a8] ;  /* 0x0000ea00ff067b82 */ /* 0x000e240000000a00 */
[----:B0-----:R-:W-:-:S04]  /*0030*/  ISETP.GE.AND P0, PT, R5, R7, PT ;  /* 0x000000070500720c */ /* 0x001fc80003f06270 */
[----:B------:R-:W-:-:S13]  /*0040*/  ISETP.GE.OR P0, PT, R4, R6, P0 ;  /* 0x000000060400720c */ /* 0x000fda0000706670 */
[----:B------:R-:W-:Y:S05]  /*0050*/  @P0 EXIT ;  /* 0x000000000000094d */ /* 0x000fea0003800000 */
[----:B------:R-:W0:Y:S01]  /*0060*/  LDC.64 R2, c[0x0][0x380] ;  /* 0x0000e000ff027b82 */ /* 0x000e220000000a00 */
[----:B------:R-:W1:Y:S01]  /*0070*/  LDCU.64 UR4, c[0x0][0x358] ;  /* 0x00006b00ff0477ac */ /* 0x000e620008000a00 */
[----:B------:R-:W-:-:S04]  /*0080*/  IMAD R5, R5, R6, R4 ;  /* 0x0000000605057224 */ /* 0x000fc800078e0204 */
[----:B0-----:R-:W-:-:S06]  /*0090*/  IMAD.WIDE R2, R5, 0x4, R2 ;  /* 0x0000000405027825 */ /* 0x001fcc00078e0202 */
[----:B-1----:R-:W2:Y:S01]  /*00a0*/  LDG.E R2, desc[UR4][R2.64] ;  /* 0x0000000402027981 */ /* 0x002ea2000c1e1900 */
[----:B------:R-:W0:Y:S08]  /*00b0*/  LDC.64 R4, c[0x0][0x390] ;  /* 0x0000e400ff047b82 */ /* 0x000e300000000a00 */
[----:B------:R-:W1:Y:S08]  /*00c0*/  LDC.64 R6, c[0x0][0x398] ;  /* 0x0000e600ff067b82 */ /* 0x000e700000000a00 */
[----:B------:R-:W3:Y:S01]  /*00d0*/  LDC.64 R8, c[0x0][0x3a0] ;  /* 0x0000e800ff087b82 */ /* 0x000ee20000000a00 */
[----:B--2---:R-:W-:-:S02]  /*00e0*/  PRMT R11, R2, 0x7770, RZ ;  /* 0x00007770020b7816 */ /* 0x004fc400000000ff */
[C---:B------:R-:W-:Y:S02]  /*00f0*/  PRMT R13, R2.reuse, 0x7771, RZ ;  /* 0x00007771020d7816 */ /* 0x040fe400000000ff */
[----:B------:R-:W-:Y:S01]  /*0100*/  PRMT R15, R2, 0x7772, RZ ;  /* 0x00007772020f7816 */ /* 0x000fe200000000ff */
[----:B0-----:R-:W-:Y:S04]  /*0110*/  STG.E.U8 desc[UR4][R4.64], R11 ;  /* 0x0000000b04007986 */ /* 0x001fe8000c101104 */
[----:B-1----:R-:W-:Y:S04]  /*0120*/  STG.E.U8 desc[UR4][R6.64], R13 ;  /* 0x0000000d06007986 */ /* 0x002fe8000c101104 */
[----:B---3--:R-:W-:Y:S01]  /*0130*/  STG.E.U8 desc[UR4][R8.64], R15 ;  /* 0x0000000f08007986 */ /* 0x008fe2000c101104 */
[----:B------:R-:W-:Y:S05]  /*0140*/  EXIT ;  /* 0x000000000000794d */ /* 0x000fea0003800000 */
.L_x_0:
[----:B------:R-:W-:-:S00]  /*0150*/  BRA `(.L_x_0) ;  /* 0xfffffffc00fc7947 */ /* 0x000fc0000383ffff */
[----:B------:R-:W-:-:S00]  /*0160*/  NOP ;  /* 0x0000000000007918 */ /* 0x000fc00000000000 */
        /* <DEDUP_REMOVED lines=9> */
.L_x_81:


//--------------------- .text.colorComponentAtPixelExact --------------------------
	.section	.text.colorComponentAtPixelExact,"ax",@progbits
	.align	128
        .global         colorComponentAtPixelExact
        .type           colorComponentAtPixelExact,@function
        .size           colorComponentAtPixelExact,(.L_x_82 - colorComponentAtPixelExact)
        .other          colorComponentAtPixelExact,@"STO_CUDA_ENTRY STV_DEFAULT"
colorComponentAtPixelExact:
.text.colorComponentAtPixelExact:
[----:B------:R-:W-:Y:S01]  /*0000*/  LDC R1, c[0x0][0x37c] ;  /* 0x0000df00ff017b82 */ /* 0x000fe20000000800 */
[----:B------:R-:W0:Y:S07]  /*0010*/  LDCU.U8 UR6, c[0x0][0x3a0] ;  /* 0x00007400ff0677ac */ /* 0x000e2e0008000000 */
[----:B------:R-:W1:Y:S01]  /*0020*/  LDC.U8 R0, c[0x0][0x3a2] ;  /* 0x0000e880ff007b82 */ /* 0x000e620000000000 */
[----:B------:R-:W0:Y:S02]  /*0030*/  LDCU.U8 UR7, c[0x0][0x3a1] ;  /* 0x00007420ff0777ac */ /* 0x000e240008000000 */
[----:B0-----:R-:W-:Y:S01]  /*0040*/  ULOP3.LUT UR4, UR7, UR6, URZ, 0xfc, !UPT ;  /* 0x0000000607047292 */ /* 0x001fe2000f8efcff */
[----:B-1----:R-:W-:-:S03]  /*0050*/  PRMT R4, R0, 0x9910, RZ ;  /* 0x0000991000047816 */ /* 0x002fc600000000ff */
[----:B------:R-:W-:Y:S01]  /*0060*/  UPRMT UR4, UR4, 0x9910, URZ ;  /* 0x0000991004047896 */ /* 0x000fe200080000ff */
[----:B------:R-:W-:-:S05]  /*0070*/  ISETP.NE.AND P0, PT, R4, 0xff, PT ;  /* 0x000000ff0400780c */ /* 0x000fca0003f05270 */
[----:B------:R-:W-:-:S13]  /*0080*/  ISETP.EQ.AND P1, PT, RZ, UR4, PT ;  /* 0x00000004ff007c0c */ /* 0x000fda000bf22270 */
[----:B------:R-:W-:Y:S05]  /*0090*/  @!P0 EXIT P1 ;  /* 0x000000000000894d */ /* 0x000fea0000800000 */
[----:B------:R-:W0:Y:S01]  /*00a0*/  S2R R5, SR_TID.Y ;  /* 0x0000000000057919 */ /* 0x000e220000002200 */
[----:B------:R-:W1:Y:S01]  /*00b0*/  LDC R0, c[0x0][0x360] ;  /* 0x0000d800ff007b82 */ /* 0x000e620000000800 */
[----:B------:R-:W2:Y:S01]  /*00c0*/  LDCU.64 UR8, c[0x0][0x398] ;  /* 0x00007300ff0877ac */ /* 0x000ea20008000a00 */
[----:B------:R-:W1:Y:S06]  /*00d0*/  S2R R3, SR_TID.X ;  /* 0x0000000000037919 */ /* 0x000e6c0000002100 */
[----:B------:R-:W0:Y:S08]  /*00e0*/  S2UR UR5, SR_CTAID.Y ;  /* 0x00000000000579c3 */ /* 0x000e300000002600 */
[----:B------:R-:W0:Y:S08]  /*00f0*/  LDC R2, c[0x0][0x364] ;  /* 0x0000d900ff027b82 */ /* 0x000e300000000800 */
[----:B------:R-:W1:Y:S01]  /*0100*/  S2UR UR4, SR_CTAID.X ;  /* 0x00000000000479c3 */ /* 0x000e620000002500 */
[----:B0-----:R-:W-:-:S05]  /*0110*/  IMAD R2, R2, UR5, R5 ;  /* 0x0000000502027c24 */ /* 0x001fca000f8e0205 */
[----:B--2---:R-:W-:Y:S01]  /*0120*/  ISETP.GE.AND P0, PT, R2, UR9, PT ;  /* 0x0000000902007c0c */ /* 0x004fe2000bf06270 */
[----:B-1----:R-:W-:-:S05]  /*0130*/  IMAD R0, R0, UR4, R3 ;  /* 0x0000000400007c24 */ /* 0x002fca000f8e0203 */
[----:B------:R-:W-:-:S13]  /*0140*/  ISETP.GE.OR P0, PT, R0, UR8, P0 ;  /* 0x0000000800007c0c */ /* 0x000fda0008706670 */
[----:B------:R-:W-:Y:S05]  /*0150*/  @P0 EXIT ;  /* 0x000000000000094d */ /* 0x000fea0003800000 */
[----:B------:R-:W0:Y:S01]  /*0160*/  LDCU UR4, c[0x0][0x388] ;  /* 0x00007100ff0477ac */ /* 0x000e220008000800 */
[----:B------:R-:W-:Y:S01]  /*0170*/  LOP3.LUT R3, RZ, R2, RZ, 0x33, !PT ;  /* 0x00000002ff037212 */ /* 0x000fe200078e33ff */
[----:B------:R-:W-:-:S04]  /*0180*/  IMAD.SHL.U32 R2, R0, 0x4, RZ ;  /* 0x0000000400027824 */ /* 0x000fc800078e00ff */
[----:B------:R-:W-:-:S04]  /*0190*/  VIADD R3, R3, UR9 ;  /* 0x0000000903037c36 */ /* 0x000fc80008000000 */
[----:B0-----:R0:W5:Y:S01]  /*01a0*/  SULD.D.BA.2D.STRONG.SM.TRAP R0, [R2], UR4 ;  /* 0x70ff040002007f99 */ /* 0x00116200081ea900 */
[----:B------:R-:W-:Y:S02]  /*01b0*/  UPRMT UR5, UR6, 0x9910, URZ ;  /* 0x0000991006057896 */ /* 0x000fe400080000ff */
[----:B0-----:R-:W-:Y:S01]  /*01c0*/  UPRMT UR4, UR7, 0x9910, URZ ;  /* 0x0000991007047896 */ /* 0x001fe200080000ff */
[C---:B-----5:R-:W-:Y:S02]  /*01d0*/  PRMT R5, R0.reuse, 0x7771, RZ ;  /* 0x0000777100057816 */ /* 0x060fe400000000ff */
[----:B------:R-:W-:-:S03]  /*01e0*/  PRMT R6, R0, 0x7772, RZ ;  /* 0x0000777200067816 */ /* 0x000fc600000000ff */
[----:B------:R-:W-:Y:S01]  /*01f0*/  ISETP.NE.AND P0, PT, R5, UR4, PT ;  /* 0x0000000405007c0c */ /* 0x000fe2000bf05270 */
[----:B------:R-:W-:Y:S01]  /*0200*/  UMOV UR4, UR5 ;  /* 0x0000000500047c82 */ /* 0x000fe20008000000 */
[----:B------:R-:W-:Y:S01]  /*0210*/  LOP3.LUT R0, R0, 0xff, RZ, 0xc0, !PT ;  /* 0x000000ff00007812 */ /* 0x000fe200078ec0ff */
[----:B------:R-:W-:-:S03]  /*0220*/  IMAD.MOV.U32 R5, RZ, RZ, R6 ;  /* 0x000000ffff057224 */ /* 0x000fc600078e0006 */
[----:B------:R-:W-:-:S04]  /*0230*/  ISETP.NE.OR P0, PT, R0, UR4, P0 ;  /* 0x0000000400007c0c */ /* 0x000fc80008705670 */
[----:B------:R-:W-:-:S13]  /*0240*/  ISETP.NE.OR P0, PT, R4, R5, P0 ;  /* 0x000000050400720c */ /* 0x000fda0000705670 */
[----:B------:R-:W-:Y:S05]  /*0250*/  @P0 EXIT ;  /* 0x000000000000094d */ /* 0x000fea0003800000 */
[----:B------:R-:W0:Y:S01]  /*0260*/  LDCU UR4, c[0x0][0x388] ;  /* 0x00007100ff0477ac */ /* 0x000e220008000800 */
[----:B------:R-:W-:-:S04]  /*0270*/  IMAD.MOV.U32 R0, RZ, RZ, -0x10000 ;  /* 0xffff0000ff007424 */ /* 0x000fc800078e00ff */
[----:B0-----:R0:W-:Y:S02]  /*0280*/  SUST.D.BA.2D.STRONG.SM.TRAP [R2], R0, UR4 ;  /* 0x70ff040002007f9d */ /* 0x0011e4000810a900 */
[----:B0-----:R-:W-:Y:S05]  /*0290*/  EXIT ;  /* 0x000000000000794d */ /* 0x001fea0003800000 */
.L_x_1:
        /* <DEDUP_REMOVED lines=14> */
.L_x_82:


//--------------------- .text.colorComponentAtPixel --------------------------
	.section	.text.colorComponentAtPixel,"ax",@progbits
	.align	128
        .global         colorComponentAtPixel
        .type           colorComponentAtPixel,@function
        .size           colorComponentAtPixel,(.L_x_83 - colorComponentAtPixel)
        .other          colorComponentAtPixel,@"STO_CUDA_ENTRY STV_DEFAULT"
colorComponentAtPixel:
.text.colorComponentAtPixel:
[----:B------:R-:W-:Y:S01]  /*0000*/  LDC R1, c[0x0][0x37c] ;  /* 0x0000df00ff017b82 */ /* 0x000fe20000000800 */
[----:B------:R-:W0:Y:S02]  /*0010*/  S2R R3, SR_TID.X ;  /* 0x0000000000037919 */ /* 0x000e240000002100 */
[----:B0-----:R-:W-:-:S13]  /*0020*/  ISETP.NE.AND P1, PT, R3, RZ, PT ;  /* 0x000000ff0300720c */ /* 0x001fda0003f25270 */
[----:B------:R-:W0:Y:S01]  /*0030*/  @!P1 LDC.64 R4, c[0x0][0x390] ;  /* 0x0000e400ff049b82 */ /* 0x000e220000000a00 */
[----:B------:R-:W-:Y:S01]  /*0040*/  VOTEU.ALL UP0, P1 ;  /* 0x0000000000ff7886 */ /* 0x000fe20000800000 */
[----:B------:R-:W-:-:S04]  /*0050*/  @!P1 IMAD.MOV.U32 R6, RZ, RZ, -0x3e000000 ;  /* 0xc2000000ff069424 */ /* 0x000fc800078e00ff */
[----:B------:R-:W1:Y:S02]  /*0060*/  @!UP0 LDCU UR4, c[0x0][0x380] ;  /* 0x00007000ff0487ac */ /* 0x000e640008000800 */
[----:B------:R-:W2:Y:S01]  /*0070*/  @!P1 LDC R7, c[0x0][0x39c] ;  /* 0x0000e700ff079b82 */ /* 0x000ea20000000800 */
[----:B------:R-:W-:Y:S01]  /*0080*/  @!UP0 UMOV UR5, URZ ;  /* 0x000000ff00058c82 */ /* 0x000fe20008000000 */
[----:B0-----:R-:W-:Y:S02]  /*0090*/  @!P1 LOP3.LUT R0, RZ, R5, RZ, 0x33, !PT ;  /* 0x00000005ff009212 */ /* 0x001fe400078e33ff */
[----:B------:R-:W-:-:S03]  /*00a0*/  @!P1 I2FP.F32.S32 R4, R4 ;  /* 0x0000000400049245 */ /* 0x000fc60000201400 */
[----:B--2---:R-:W-:-:S05]  /*00b0*/  @!P1 IMAD.IADD R0, R0, 0x1, R7 ;  /* 0x0000000100009824 */ /* 0x004fca00078e0207 */
[----:B------:R-:W-:-:S06]  /*00c0*/  @!P1 I2FP.F32.S32 R5, R0 ;  /* 0x0000000000059245 */ /* 0x000fcc0000201400 */
[----:B-1----:R0:W5:Y:S01]  /*00d0*/  @!P1 TEX.LL R6, R4, R4, R6, UR4, 2D ;  /* 0x28ff040604049f60 */ /* 0x00216200089e0f06 */
[----:B------:R-:W1:Y:S01]  /*00e0*/  @!P1 S2R R8, SR_CgaCtaId ;  /* 0x0000000000089919 */ /* 0x000e620000008800 */
[----:B------:R-:W2:Y:S01]  /*00f0*/  LDC R2, c[0x0][0x360] ;  /* 0x0000d800ff027b82 */ /* 0x000ea20000000800 */
[----:B------:R-:W3:Y:S01]  /*0100*/  LDCU.64 UR6, c[0x0][0x398] ;  /* 0x00007300ff0677ac */ /* 0x000ee20008000a00 */
[----:B------:R-:W4:Y:S06]  /*0110*/  S2R R9, SR_TID.Y ;  /* 0x0000000000097919 */ /* 0x000f2c0000002200 */
[----:B------:R-:W4:Y:S08]  /*0120*/  LDC R0, c[0x0][0x364] ;  /* 0x0000d900ff007b82 */ /* 0x000f300000000800 */
[----:B0-----:R-:W2:Y:S08]  /*0130*/  S2UR UR4, SR_CTAID.X ;  /* 0x00000000000479c3 */ /* 0x001eb00000002500 */
[----:B------:R-:W4:Y:S01]  /*0140*/  S2UR UR5, SR_CTAID.Y ;  /* 0x00000000000579c3 */ /* 0x000f220000002600 */
[----:B--2---:R-:W-:Y:S01]  /*0150*/  IMAD R2, R2, UR4, R3 ;  /* 0x0000000402027c24 */ /* 0x004fe2000f8e0203 */
[----:B------:R-:W-:-:S04]  /*0160*/  @!P1 MOV R3, 0x400 ;  /* 0x0000040000039802 */ /* 0x000fc80000000f00 */
[----:B-1----:R-:W-:Y:S01]  /*0170*/  @!P1 LEA R8, R8, R3, 0x18 ;  /* 0x0000000308089211 */ /* 0x002fe200078ec0ff */
[----:B----4-:R-:W-:-:S05]  /*0180*/  IMAD R0, R0, UR5, R9 ;  /* 0x0000000500007c24 */ /* 0x010fca000f8e0209 */
[----:B---3--:R-:W-:Y:S02]  /*0190*/  ISETP.GE.AND P0, PT, R0, UR7, PT ;  /* 0x0000000700007c0c */ /* 0x008fe4000bf06270 */
[----:B------:R-:W-:Y:S02]  /*01a0*/  LOP3.LUT R3, RZ, R0, RZ, 0x33, !PT ;  /* 0x00000000ff037212 */ /* 0x000fe400078e33ff */
[----:B------:R-:W-:-:S03]  /*01b0*/  ISETP.GE.OR P0, PT, R2, UR6, P0 ;  /* 0x0000000602007c0c */ /* 0x000fc60008706670 */
[----:B------:R-:W-:Y:S01]  /*01c0*/  VIADD R3, R3, UR7 ;  /* 0x0000000703037c36 */ /* 0x000fe20008000000 */
[----:B-----5:R0:W-:Y:S01]  /*01d0*/  @!P1 STS.128 [R8], R4 ;  /* 0x0000000408009388 */ /* 0x0201e20000000c00 */
[----:B------:R-:W-:Y:S08]  /*01e0*/  BAR.SYNC.DEFER_BLOCKING 0x0 ;  /* 0x0000000000007b1d */ /* 0x000ff00000010000 */
[----:B------:R-:W-:Y:S05]  /*01f0*/  @P0 EXIT ;  /* 0x000000000000094d */ /* 0x000fea0003800000 */
[----:B------:R-:W1:Y:S01]  /*0200*/  LDCU UR4, c[0x0][0x380] ;  /* 0x00007000ff0477ac */ /* 0x000e620008000800 */
[----:B------:R-:W-:Y:S01]  /*0210*/  IMAD.MOV.U32 R11, RZ, RZ, -0x3e000000 ;  /* 0xc2000000ff0b7424 */ /* 0x000fe200078e00ff */
[----:B0-----:R-:W-:Y:S02]  /*0220*/  I2FP.F32.S32 R8, R2 ;  /* 0x0000000200087245 */ /* 0x001fe40000201400 */
[----:B------:R-:W-:Y:S01]  /*0230*/  I2FP.F32.S32 R9, R3 ;  /* 0x0000000300097245 */ /* 0x000fe20000201400 */
[----:B------:R-:W-:-:S05]  /*0240*/  UMOV UR5, URZ ;  /* 0x000000ff00057c82 */ /* 0x000fca0008000000 */
[----:B-1----:R0:W5:Y:S01]  /*0250*/  TEX.LL R11, R8, R8, R11, UR4, 2D, 0x7 ;  /* 0x28ff040b08087f60 */ /* 0x00216200089e070b */
[----:B------:R-:W-:Y:S01]  /*0260*/  BSSY.RECONVERGENT B0, `(.L_x_2) ;  /* 0x0000013000007945 */ /* 0x000fe20003800200 */
[----:B0-----:R-:W0:Y:S01]  /*0270*/  S2UR UR5, SR_CgaCtaId ;  /* 0x00000000000579c3 */ /* 0x001e220000008800 */
[----:B------:R-:W-:Y:S02]  /*0280*/  UMOV UR4, 0x400 ;  /* 0x0000040000047882 */ /* 0x000fe40000000000 */
[----:B0-----:R-:W-:-:S09]  /*0290*/  ULEA UR4, UR5, UR4, 0x18 ;  /* 0x0000000405047291 */ /* 0x001fd2000f8ec0ff */
[----:B------:R-:W0:Y:S02]  /*02a0*/  LDS.128 R4, [UR4] ;  /* 0x00000004ff047984 */ /* 0x000e240008000c00 */
[----:B0----5:R-:W-:-:S05]  /*02b0*/  FADD R4, -R8, R4 ;  /* 0x0000000408047221 */ /* 0x021fca0000000100 */
[----:B------:R-:W-:-:S13]  /*02c0*/  FSETP.GEU.AND P0, PT, |R4|, 0.018999999389052391052, PT ;  /* 0x3c9ba5e30400780b */ /* 0x000fda0003f0e200 */
[----:B------:R-:W-:Y:S05]  /*02d0*/  @P0 BRA `(.L_x_3) ;  /* 0x00000000002c0947 */ /* 0x000fea0003800000 */
[----:B------:R-:W-:-:S05]  /*02e0*/  FADD R5, -R9, R5 ;  /* 0x0000000509057221 */ /* 0x000fca0000000100 */
[----:B------:R-:W-:-:S13]  /*02f0*/  FSETP.GEU.AND P0, PT, |R5|, 0.018999999389052391052, PT ;  /* 0x3c9ba5e30500780b */ /* 0x000fda0003f0e200 */
[----:B------:R-:W-:Y:S05]  /*0300*/  @P0 BRA `(.L_x_3) ;  /* 0x0000000000200947 */ /* 0x000fea0003800000 */
[----:B------:R-:W-:-:S05]  /*0310*/  FADD R6, -R11, R6 ;  /* 0x000000060b067221 */ /* 0x000fca0000000100 */
[----:B------:R-:W-:-:S13]  /*0320*/  FSETP.GEU.AND P0, PT, |R6|, 0.018999999389052391052, PT ;  /* 0x3c9ba5e30600780b */ /* 0x000fda0003f0e200 */
[----:B------:R-:W-:Y:S01]  /*0330*/  VOTEU.ALL UP0, P0 ;  /* 0x0000000000ff7886 */ /* 0x000fe20000000000 */
[----:B------:R-:W-:Y:S02]  /*0340*/  @!P0 IMAD.MOV.U32 R0, RZ, RZ, -0x10000 ;  /* 0xffff0000ff008424 */ /* 0x000fe400078e00ff */
[----:B------:R-:W-:Y:S02]  /*0350*/  @!P0 IMAD.SHL.U32 R2, R2, 0x4, RZ ;  /* 0x0000000402028824 */ /* 0x000fe400078e00ff */
[----:B------:R-:W0:Y:S02]  /*0360*/  @!UP0 LDCU UR4, c[0x0][0x388] ;  /* 0x00007100ff0487ac */ /* 0x000e240008000800 */
[----:B0-----:R0:W-:Y:S01]  /*0370*/  @!P0 SUST.D.BA.2D.STRONG.SM.TRAP [R2], R0, UR4 ;  /* 0x70ff040002008f9d */ /* 0x0011e2000810a900 */
[----:B------:R-:W-:Y:S02]  /*0380*/  NOP ;  /* 0x0000000000007918 */ /* 0x000fe40000000000 */
.L_x_3:
[----:B0-----:R-:W-:Y:S05]  /*0390*/  BSYNC.RECONVERGENT B0 ;  /* 0x0000000000007941 */ /* 0x001fea0003800200 */
.L_x_2:
[----:B------:R-:W-:Y:S06]  /*03a0*/  BAR.SYNC.DEFER_BLOCKING 0x0 ;  /* 0x0000000000007b1d */ /* 0x000fec0000010000 */
[----:B------:R-:W-:Y:S05]  /*03b0*/  EXIT ;  /* 0x000000000000794d */ /* 0x000fea0003800000 */
.L_x_4:
        /* <DEDUP_REMOVED lines=12> */
.L_x_83:


//--------------------- .text.copyToSurface       --------------------------
	.section	.text.copyToSurface,"ax",@progbits
	.align	128
        .global         copyToSurface
        .type           copyToSurface,@function
        .size           copyToSurface,(.L_x_84 - copyToSurface)
        .other          copyToSurface,@"STO_CUDA_ENTRY STV_DEFAULT"
copyToSurface:
.text.copyToSurface:
[----:B------:R-:W-:Y:S01]  /*0000*/  LDC R1, c[0x0][0x37c] ;  /* 0x0000df00ff017b82 */ /* 0x000fe20000000800 */
[----:B------:R-:W0:Y:S07]  /*0010*/  S2R R2, SR_TID.Y ;  /* 0x0000000000027919 */ /* 0x000e2e0000002200 */
        /* <DEDUP_REMOVED lines=11> */
[----:B------:R-:W0:Y:S01]  /*00d0*/  LDC.64 R2, c[0x0][0x380] ;  /* 0x0000e000ff027b82 */ /* 0x000e220000000a00 */
[----:B------:R-:W1:Y:S01]  /*00e0*/  LDCU.64 UR4, c[0x0][0x358] ;  /* 0x00006b00ff0477ac */ /* 0x000e620008000a00 */
[----:B------:R-:W-:-:S04]  /*00f0*/  IMAD R7, R5, UR6, R0 ;  /* 0x0000000605077c24 */ /* 0x000fc8000f8e0200 */
[----:B0-----:R-:W-:-:S06]  /*0100*/  IMAD.WIDE R2, R7, 0x4, R2 ;  /* 0x0000000407027825 */ /* 0x001fcc00078e0202 */
[----:B-1----:R-:W2:Y:S01]  /*0110*/  LDG.E R2, desc[UR4][R2.64] ;  /* 0x0000000402027981 */ /* 0x002ea2000c1e1900 */
[----:B------:R-:W2:Y:S01]  /*0120*/  LDCU UR4, c[0x0][0x388] ;  /* 0x00007100ff0477ac */ /* 0x000ea20008000800 */
[----:B------:R-:W-:Y:S02]  /*0130*/  LOP3.LUT R5, RZ, R5, RZ, 0x33, !PT ;  /* 0x00000005ff057212 */ /* 0x000fe400078e33ff */
[----:B------:R-:W-:Y:S02]  /*0140*/  SHF.L.U32 R4, R0, 0x2, RZ ;  /* 0x0000000200047819 */ /* 0x000fe400000006ff */
[----:B------:R-:W-:-:S04]  /*0150*/  IADD3 R5, PT, PT, R5, UR7, RZ ;  /* 0x0000000705057c10 */ /* 0x000fc8000fffe0ff */
[----:B--2---:R0:W-:Y:S02]  /*0160*/  SUST.D.BA.2D.STRONG.SM.TRAP [R4], R2, UR4 ;  /* 0x70ff040204007f9d */ /* 0x0041e4000810a900 */
[----:B0-----:R-:W-:Y:S05]  /*0170*/  EXIT ;  /* 0x000000000000794d */ /* 0x001fea0003800000 */
.L_x_5:
        /* <DEDUP_REMOVED lines=16> */
.L_x_84:


//--------------------- .text.labelComponentsRowed --------------------------
	.section	.text.labelComponentsRowed,"ax",@progbits
	.align	128
        .global         labelComponentsRowed
        .type           labelComponentsRowed,@function
        .size           labelComponentsRowed,(.L_x_85 - labelComponentsRowed)
        .other          labelComponentsRowed,@"STO_CUDA_ENTRY STV_DEFAULT"
labelComponentsRowed:
.text.labelComponentsRowed:
[----:B------:R-:W-:Y:S01]  /*0000*/  LDC R1, c[0x0][0x37c] ;  /* 0x0000df00ff017b82 */ /* 0x000fe20000000800 */
[----:B------:R-:W0:Y:S07]  /*0010*/  S2R R5, SR_TID.Y ;  /* 0x0000000000057919 */ /* 0x000e2e0000002200 */
[----:B------:R-:W1:Y:S01]  /*0020*/  LDC R3, c[0x0][0x360] ;  /* 0x0000d800ff037b82 */ /* 0x000e620000000800 */
[----:B------:R-:W1:Y:S07]  /*0030*/  S2R R0, SR_TID.X ;  /* 0x0000000000007919 */ /* 0x000e6e0000002100 */
[----:B------:R-:W0:Y:S08]  /*0040*/  S2UR UR5, SR_CTAID.Y ;  /* 0x00000000000579c3 */ /* 0x000e300000002600 */
[----:B------:R-:W0:Y:S08]  /*0050*/  LDC R20, c[0x0][0x364] ;  /* 0x0000d900ff147b82 */ /* 0x000e300000000800 */
[----:B------:R-:W1:Y:S08]  /*0060*/  S2UR UR4, SR_CTAID.X ;  /* 0x00000000000479c3 */ /* 0x000e700000002500 */
[----:B------:R-:W2:Y:S01]  /*0070*/  LDC.64 R12, c[0x0][0x390] ;  /* 0x0000e400ff0c7b82 */ /* 0x000ea20000000a00 */
[----:B0-----:R-:W-:-:S02]  /*0080*/  IMAD R20, R20, UR5, R5 ;  /* 0x0000000514147c24 */ /* 0x001fc4000f8e0205 */
[----:B-1----:R-:W-:-:S03]  /*0090*/  IMAD R3, R3, UR4, R0 ;  /* 0x0000000403037c24 */ /* 0x002fc6000f8e0200 */
[----:B--2---:R-:W-:-:S04]  /*00a0*/  ISETP.GE.AND P0, PT, R20, R13, PT ;  /* 0x0000000d1400720c */ /* 0x004fc80003f06270 */
[----:B------:R-:W-:-:S13]  /*00b0*/  ISETP.GE.OR P0, PT, R3, R12, P0 ;  /* 0x0000000c0300720c */ /* 0x000fda0000706670 */
[----:B------:R-:W-:Y:S05]  /*00c0*/  @P0 EXIT ;  /* 0x000000000000094d */ /* 0x000fea0003800000 */
[----:B------:R-:W0:Y:S01]  /*00d0*/  LDC.64 R8, c[0x0][0x380] ;  /* 0x0000e000ff087b82 */ /* 0x000e220000000a00 */
[----:B------:R-:W1:Y:S01]  /*00e0*/  LDCU.128 UR8, c[0x0][0x3a0] ;  /* 0x00007400ff0877ac */ /* 0x000e620008000c00 */
[----:B------:R-:W-:Y:S01]  /*00f0*/  IMAD R21, R20, R12, R3 ;  /* 0x0000000c14157224 */ /* 0x000fe200078e0203 */
[----:B------:R-:W2:Y:S04]  /*0100*/  LDCU.64 UR6, c[0x0][0x398] ;  /* 0x00007300ff0677ac */ /* 0x000ea80008000a00 */
[----:B------:R-:W-:Y:S01]  /*0110*/  SHF.R.S32.HI R0, RZ, 0x1f, R21 ;  /* 0x0000001fff007819 */ /* 0x000fe20000011415 */
[----:B------:R-:W3:Y:S01]  /*0120*/  LDCU.64 UR4, c[0x0][0x358] ;  /* 0x00006b00ff0477ac */ /* 0x000ee20008000a00 */
[C---:B-1----:R-:W-:Y:S02]  /*0130*/  IADD3 R10, P1, PT, R21.reuse, UR8, RZ ;  /* 0x00000008150a7c10 */ /* 0x042fe4000ff3e0ff */
[----:B------:R-:W-:-:S02]  /*0140*/  IADD3 R6, P2, PT, R21, UR10, RZ ;  /* 0x0000000a15067c10 */ /* 0x000fc4000ff5e0ff */
[C---:B--2---:R-:W-:Y:S01]  /*0150*/  IADD3 R14, P0, PT, R21.reuse, UR6, RZ ;  /* 0x00000006150e7c10 */ /* 0x044fe2000ff1e0ff */
[----:B0-----:R-:W-:Y:S01]  /*0160*/  IMAD.WIDE R8, R21, 0x4, R8 ;  /* 0x0000000415087825 */ /* 0x001fe200078e0208 */
[C---:B------:R-:W-:Y:S02]  /*0170*/  IADD3.X R11, PT, PT, R0.reuse, UR9, RZ, P1, !PT ;  /* 0x00000009000b7c10 */ /* 0x040fe40008ffe4ff */
[C---:B------:R-:W-:Y:S02]  /*0180*/  IADD3.X R15, PT, PT, R0.reuse, UR7, RZ, P0, !PT ;  /* 0x00000007000f7c10 */ /* 0x040fe400087fe4ff */
[----:B------:R-:W-:Y:S01]  /*0190*/  IADD3.X R7, PT, PT, R0, UR11, RZ, P2, !PT ;  /* 0x0000000b00077c10 */ /* 0x000fe200097fe4ff */
[----:B---3--:R-:W2:Y:S04]  /*01a0*/  LDG.E R19, desc[UR4][R8.64] ;  /* 0x0000000408137981 */ /* 0x008ea8000c1e1900 */
[----:B------:R0:W5:Y:S04]  /*01b0*/  LDG.E.U8 R0, desc[UR4][R14.64] ;  /* 0x000000040e007981 */ /* 0x000168000c1e1100 */
[----:B------:R0:W5:Y:S04]  /*01c0*/  LDG.E.U8 R2, desc[UR4][R10.64] ;  /* 0x000000040a027981 */ /* 0x000168000c1e1100 */
[----:B------:R0:W5:Y:S01]  /*01d0*/  LDG.E.U8 R4, desc[UR4][R6.64] ;  /* 0x0000000406047981 */ /* 0x000162000c1e1100 */
[----:B------:R-:W-:Y:S01]  /*01e0*/  VIADD R3, R3, 0x1 ;  /* 0x0000000103037836 */ /* 0x000fe20000000000 */
[----:B------:R-:W-:Y:S04]  /*01f0*/  BSSY.RECONVERGENT B0, `(.L_x_6) ;  /* 0x000002b000007945 */ /* 0x000fe80003800200 */
[----:B------:R-:W-:-:S02]  /*0200*/  ISETP.GE.AND P0, PT, R3, R12, PT ;  /* 0x0000000c0300720c */ /* 0x000fc40003f06270 */
[C---:B--2---:R-:W-:Y:S02]  /*0210*/  PRMT R5, R19.reuse, 0x7770, RZ ;  /* 0x0000777013057816 */ /* 0x044fe400000000ff */
[C---:B------:R-:W-:Y:S02]  /*0220*/  PRMT R18, R19.reuse, 0x7771, RZ ;  /* 0x0000777113127816 */ /* 0x040fe400000000ff */
[----:B------:R-:W-:-:S07]  /*0230*/  PRMT R3, R19, 0x7772, RZ ;  /* 0x0000777213037816 */ /* 0x000fce00000000ff */
[----:B0-----:R-:W-:Y:S05]  /*0240*/  @P0 BRA `(.L_x_7) ;  /* 0x0000000000940947 */ /* 0x001fea0003800000 */
[----:B------:R-:W2:Y:S02]  /*0250*/  LDG.E.U8 R16, desc[UR4][R14.64+0x1] ;  /* 0x000001040e107981 */ /* 0x000ea4000c1e1100 */
[CC--:B--2--5:R-:W-:Y:S02]  /*0260*/  VIMNMX.U16x2 R17, PT, PT, R16.reuse, R0.reuse, PT ;  /* 0x0000000010117248 */ /* 0x0e4fe40003fe0200 */
[----:B------:R-:W-:-:S03]  /*0270*/  VIMNMX.U16x2 R16, PT, PT, R16, R0, !PT ;  /* 0x0000000010107248 */ /* 0x000fc60007fe0200 */
[----:B------:R-:W-:-:S05]  /*0280*/  IMAD.MOV R17, RZ, RZ, -R17 ;  /* 0x000000ffff117224 */ /* 0x000fca00078e0a11 */
[----:B------:R-:W-:-:S05]  /*0290*/  PRMT R17, R17, 0x7710, RZ ;  /* 0x0000771011117816 */ /* 0x000fca00000000ff */
[----:B------:R-:W-:-:S05]  /*02a0*/  IMAD.IADD R16, R16, 0x1, R17 ;  /* 0x0000000110107824 */ /* 0x000fca00078e0211 */
[----:B------:R-:W-:-:S04]  /*02b0*/  LOP3.LUT R16, R16, 0xffff, RZ, 0xc0, !PT ;  /* 0x0000ffff10107812 */ /* 0x000fc800078ec0ff */
[----:B------:R-:W-:-:S13]  /*02c0*/  ISETP.GT.U32.AND P0, PT, R16, 0x1d, PT ;  /* 0x0000001d1000780c */ /* 0x000fda0003f04070 */
[----:B------:R-:W-:Y:S05]  /*02d0*/  @P0 BRA `(.L_x_7) ;  /* 0x0000000000700947 */ /* 0x000fea0003800000 */
[----:B------:R-:W2:Y:S02]  /*02e0*/  LDG.E.U8 R16, desc[UR4][R10.64+0x1] ;  /* 0x000001040a107981 */ /* 0x000ea4000c1e1100 */
[CC--:B--2---:R-:W-:Y:S02]  /*02f0*/  VIMNMX.U16x2 R17, PT, PT, R16.reuse, R2.reuse, PT ;  /* 0x0000000210117248 */ /* 0x0c4fe40003fe0200 */
[----:B------:R-:W-:-:S03]  /*0300*/  VIMNMX.U16x2 R16, PT, PT, R16, R2, !PT ;  /* 0x0000000210107248 */ /* 0x000fc60007fe0200 */
[----:B------:R-:W-:-:S05]  /*0310*/  IMAD.MOV R17, RZ, RZ, -R17 ;  /* 0x000000ffff117224 */ /* 0x000fca00078e0a11 */
[----:B------:R-:W-:-:S05]  /*0320*/  PRMT R17, R17, 0x7710, RZ ;  /* 0x0000771011117816 */ /* 0x000fca00000000ff */
[----:B------:R-:W-:-:S05]  /*0330*/  IMAD.IADD R16, R16, 0x1, R17 ;  /* 0x0000000110107824 */ /* 0x000fca00078e0211 */
[----:B------:R-:W-:-:S04]  /*0340*/  LOP3.LUT R16, R16, 0xffff, RZ, 0xc0, !PT ;  /* 0x0000ffff10107812 */ /* 0x000fc800078ec0ff */
[----:B------:R-:W-:-:S13]  /*0350*/  ISETP.GT.U32.AND P0, PT, R16, 0x1d, PT ;  /* 0x0000001d1000780c */ /* 0x000fda0003f04070 */
[----:B------:R-:W-:Y:S05]  /*0360*/  @P0 BRA `(.L_x_7) ;  /* 0x00000000004c0947 */ /* 0x000fea0003800000 */
[----:B------:R-:W2:Y:S04]  /*0370*/  LDG.E.U8 R16, desc[UR4][R6.64+0x1] ;  /* 0x0000010406107981 */ /* 0x000ea8000c1e1100 */
[----:B------:R-:W3:Y:S01]  /*0380*/  LDG.E R23, desc[UR4][R8.64+0x4] ;  /* 0x0000040408177981 */ /* 0x000ee2000c1e1900 */
[CC--:B--2---:R-:W-:Y:S02]  /*0390*/  VIMNMX.U16x2 R17, PT, PT, R16.reuse, R4.reuse, PT ;  /* 0x0000000410117248 */ /* 0x0c4fe40003fe0200 */
[----:B------:R-:W-:Y:S02]  /*03a0*/  VIMNMX.U16x2 R16, PT, PT, R16, R4, !PT ;  /* 0x0000000410107248 */ /* 0x000fe40007fe0200 */
[C---:B---3--:R-:W-:Y:S01]  /*03b0*/  PRMT R22, R23.reuse, 0x7772, RZ ;  /* 0x0000777217167816 */ /* 0x048fe200000000ff */
[----:B------:R-:W-:Y:S01]  /*03c0*/  IMAD.MOV R25, RZ, RZ, -R17 ;  /* 0x000000ffff197224 */ /* 0x000fe200078e0a11 */
[----:B------:R-:W-:-:S02]  /*03d0*/  PRMT R17, R23, 0x7771, RZ ;  /* 0x0000777117117816 */ /* 0x000fc400000000ff */
[----:B------:R-:W-:Y:S02]  /*03e0*/  PRMT R24, R23, 0x7770, RZ ;  /* 0x0000777017187816 */ /* 0x000fe400000000ff */
[----:B------:R-:W-:Y:S02]  /*03f0*/  PRMT R25, R25, 0x7710, RZ ;  /* 0x0000771019197816 */ /* 0x000fe400000000ff */
[----:B------:R-:W-:Y:S02]  /*0400*/  IADD3 R22, PT, PT, R22, R17, R24 ;  /* 0x0000001116167210 */ /* 0x000fe40007ffe018 */
[----:B------:R-:W-:Y:S01]  /*0410*/  IADD3 R17, PT, PT, R3, R18, R5 ;  /* 0x0000001203117210 */ /* 0x000fe20007ffe005 */
[----:B------:R-:W-:-:S03]  /*0420*/  IMAD.IADD R16, R16, 0x1, R25 ;  /* 0x0000000110107824 */ /* 0x000fc600078e0219 */
[----:B------:R-:W-:Y:S02]  /*0430*/  ISETP.GE.U32.AND P0, PT, R17, R22, PT ;  /* 0x000000161100720c */ /* 0x000fe40003f06070 */
[----:B------:R-:W-:-:S04]  /*0440*/  LOP3.LUT R16, R16, 0xffff, RZ, 0xc0, !PT ;  /* 0x0000ffff10107812 */ /* 0x000fc800078ec0ff */
[----:B------:R-:W-:-:S13]  /*0450*/  ISETP.GT.U32.OR P0, PT, R16, 0x1d, P0 ;  /* 0x0000001d1000780c */ /* 0x000fda0000704470 */
[----:B------:R-:W0:Y:S02]  /*0460*/  @!P0 LDC.64 R16, c[0x0][0x388] ;  /* 0x0000e200ff108b82 */ /* 0x000e240000000a00 */
[----:B0-----:R-:W-:-:S05]  /*0470*/  @!P0 IMAD.WIDE R16, R21, 0x4, R16 ;  /* 0x0000000415108825 */ /* 0x001fca00078e0210 */
[----:B------:R0:W-:Y:S01]  /*0480*/  @!P0 STG.E desc[UR4][R16.64], R23 ;  /* 0x0000001710008986 */ /* 0x0001e2000c101904 */
[----:B------:R-:W-:Y:S05]  /*0490*/  @!P0 EXIT ;  /* 0x000000000000894d */ /* 0x000fea0003800000 */
.L_x_7:
[----:B------:R-:W-:Y:S05]  /*04a0*/  BSYNC.RECONVERGENT B0 ;  /* 0x0000000000007941 */ /* 0x000fea0003800200 */
.L_x_6:
[----:B------:R-:W-:Y:S01]  /*04b0*/  VIADD R20, R20, 0x1 ;  /* 0x0000000114147836 */ /* 0x000fe20000000000 */
[----:B------:R-:W-:Y:S04]  /*04c0*/  BSSY.RECONVERGENT B0, `(.L_x_8) ;  /* 0x0000032000007945 */ /* 0x000fe80003800200 */
[----:B------:R-:W-:-:S13]  /*04d0*/  ISETP.GE.U32.AND P0, PT, R20, R13, PT ;  /* 0x0000000d1400720c */ /* 0x000fda0003f06070 */
[----:B------:R-:W-:Y:S05]  /*04e0*/  @P0 BRA `(.L_x_9) ;  /* 0x0000000000bc0947 */ /* 0x000fea0003800000 */
[----:B------:R-:W-:Y:S02]  /*04f0*/  IADD3 R14, P0, PT, R14, R12, RZ ;  /* 0x0000000c0e0e7210 */ /* 0x000fe40007f1e0ff */
[----:B------:R-:W-:-:S05]  /*0500*/  SHF.R.S32.HI R13, RZ, 0x1f, R12 ;  /* 0x0000001fff0d7819 */ /* 0x000fca000001140c */
[----:B------:R-:W-:-:S05]  /*0510*/  IMAD.X R15, R13, 0x1, R15, P0 ;  /* 0x000000010d0f7824 */ /* 0x000fca00000e060f */
[----:B------:R-:W0:Y:S01]  /*0520*/  LDG.E.U8 R14, desc[UR4][R14.64] ;  /* 0x000000040e0e7981 */ /* 0x000e22000c1e1100 */
[-C--:B------:R-:W-:Y:S01]  /*0530*/  IADD3 R10, P1, PT, R10, R12.reuse, RZ ;  /* 0x0000000c0a0a7210 */ /* 0x080fe20007f3e0ff */
[----:B------:R-:W-:Y:S01]  /*0540*/  IMAD.WIDE R8, R12, 0x4, R8 ;  /* 0x000000040c087825 */ /* 0x000fe200078e0208 */
[----:B------:R-:W-:-:S03]  /*0550*/  IADD3 R6, P2, PT, R6, R12, RZ ;  /* 0x0000000c06067210 */ /* 0x000fc60007f5e0ff */
[C---:B------:R-:W-:Y:S02]  /*0560*/  IMAD.X R11, R13.reuse, 0x1, R11, P1 ;  /* 0x000000010d0b7824 */ /* 0x040fe400008e060b */
[----:B------:R-:W-:Y:S01]  /*0570*/  IMAD.X R7, R13, 0x1, R7, P2 ;  /* 0x000000010d077824 */ /* 0x000fe200010e0607 */
[CC--:B0----5:R-:W-:Y:S02]  /*0580*/  VIMNMX.U16x2 R16, PT, PT, R14.reuse, R0.reuse, PT ;  /* 0x000000000e107248 */ /* 0x0e1fe40003fe0200 */
        /* <DEDUP_REMOVED lines=10> */
[--C-:B------:R-:W-:Y:S01]  /*0630*/  IMAD.MOV R13, RZ, RZ, -R0.reuse ;  /* 0x000000ffff0d7224 */ /* 0x100fe200078e0a00 */
[----:B------:R-:W-:-:S04]  /*0640*/  PRMT R0, R2, 0x7610, R0 ;  /* 0x0000761002007816 */ /* 0x000fc80000000000 */
[----:B------:R-:W-:-:S05]  /*0650*/  PRMT R13, R13, 0x7710, RZ ;  /* 0x000077100d0d7816 */ /* 0x000fca00000000ff */
[----:B------:R-:W-:-:S05]  /*0660*/  IMAD.IADD R0, R0, 0x1, R13 ;  /* 0x0000000100007824 */ /* 0x000fca00078e020d */
[----:B------:R-:W-:-:S04]  /*0670*/  LOP3.LUT R0, R0, 0xffff, RZ, 0xc0, !PT ;  /* 0x0000ffff00007812 */ /* 0x000fc800078ec0ff */
[----:B------:R-:W-:-:S13]  /*0680*/  ISETP.GT.U32.AND P0, PT, R0, 0x1d, PT ;  /* 0x0000001d0000780c */ /* 0x000fda0003f04070 */
[----:B------:R-:W-:Y:S05]  /*0690*/  @P0 BRA `(.L_x_9) ;  /* 0x0000000000500947 */ /* 0x000fea0003800000 */
[----:B------:R-:W2:Y:S04]  /*06a0*/  LDG.E.U8 R6, desc[UR4][R6.64] ;  /* 0x0000000406067981 */ /* 0x000ea8000c1e1100 */
[----:B------:R-:W3:Y:S01]  /*06b0*/  LDG.E R9, desc[UR4][R8.64] ;  /* 0x0000000408097981 */ /* 0x000ee2000c1e1900 */
[----:B------:R-:W-:Y:S02]  /*06c0*/  IADD3 R3, PT, PT, R3, R18, R5 ;  /* 0x0000001203037210 */ /* 0x000fe40007ffe005 */
[CC--:B--2---:R-:W-:Y:S02]  /*06d0*/  VIMNMX.U16x2 R0, PT, PT, R6.reuse, R4.reuse, PT ;  /* 0x0000000406007248 */ /* 0x0c4fe40003fe0200 */
[----:B------:R-:W-:Y:S02]  /*06e0*/  VIMNMX.U16x2 R4, PT, PT, R6, R4, !PT ;  /* 0x0000000406047248 */ /* 0x000fe40007fe0200 */
[----:B---3--:R-:W-:Y:S01]  /*06f0*/  PRMT R2, R9, 0x7772, RZ ;  /* 0x0000777209027816 */ /* 0x008fe200000000ff */
[--C-:B------:R-:W-:Y:S01]  /*0700*/  IMAD.MOV R11, RZ, RZ, -R0.reuse ;  /* 0x000000ffff0b7224 */ /* 0x100fe200078e0a00 */
[----:B------:R-:W-:-:S02]  /*0710*/  PRMT R0, R4, 0x7610, R0 ;  /* 0x0000761004007816 */ /* 0x000fc40000000000 */
[----:B------:R-:W-:Y:S02]  /*0720*/  PRMT R13, R9, 0x7771, RZ ;  /* 0x00007771090d7816 */ /* 0x000fe400000000ff */
[----:B------:R-:W-:Y:S02]  /*0730*/  PRMT R11, R11, 0x7710, RZ ;  /* 0x000077100b0b7816 */ /* 0x000fe400000000ff */
[----:B------:R-:W-:-:S03]  /*0740*/  PRMT R4, R9, 0x7770, RZ ;  /* 0x0000777009047816 */ /* 0x000fc600000000ff */
[----:B------:R-:W-:Y:S01]  /*0750*/  IMAD.IADD R0, R0, 0x1, R11 ;  /* 0x0000000100007824 */ /* 0x000fe200078e020b */
[----:B------:R-:W-:-:S04]  /*0760*/  IADD3 R2, PT, PT, R2, R13, R4 ;  /* 0x0000000d02027210 */ /* 0x000fc80007ffe004 */
[----:B------:R-:W-:Y:S02]  /*0770*/  ISETP.GE.U32.AND P0, PT, R3, R2, PT ;  /* 0x000000020300720c */ /* 0x000fe40003f06070 */
[----:B------:R-:W-:-:S04]  /*0780*/  LOP3.LUT R0, R0, 0xffff, RZ, 0xc0, !PT ;  /* 0x0000ffff00007812 */ /* 0x000fc800078ec0ff */
[----:B------:R-:W-:-:S13]  /*0790*/  ISETP.GT.U32.OR P0, PT, R0, 0x1d, P0 ;  /* 0x0000001d0000780c */ /* 0x000fda0000704470 */
[----:B------:R-:W0:Y:S02]  /*07a0*/  @!P0 LDC.64 R2, c[0x0][0x388] ;  /* 0x0000e200ff028b82 */ /* 0x000e240000000a00 */
[----:B0-----:R-:W-:-:S05]  /*07b0*/  @!P0 IMAD.WIDE R2, R21, 0x4, R2 ;  /* 0x0000000415028825 */ /* 0x001fca00078e0202 */
[----:B------:R1:W-:Y:S01]  /*07c0*/  @!P0 STG.E desc[UR4][R2.64], R9 ;  /* 0x0000000902008986 */ /* 0x0003e2000c101904 */
[----:B------:R-:W-:Y:S05]  /*07d0*/  @!P0 EXIT ;  /* 0x000000000000894d */ /* 0x000fea0003800000 */
.L_x_9:
[----:B------:R-:W-:Y:S05]  /*07e0*/  BSYNC.RECONVERGENT B0 ;  /* 0x0000000000007941 */ /* 0x000fea0003800200 */
.L_x_8:
[----:B-1---5:R-:W1:Y:S02]  /*07f0*/  LDC.64 R2, c[0x0][0x388] ;  /* 0x0000e200ff027b82 */ /* 0x022e640000000a00 */
[----:B-1----:R-:W-:-:S05]  /*0800*/  IMAD.WIDE R2, R21, 0x4, R2 ;  /* 0x0000000415027825 */ /* 0x002fca00078e0202 */
[----:B------:R-:W-:Y:S01]  /*0810*/  STG.E desc[UR4][R2.64], R19 ;  /* 0x0000001302007986 */ /* 0x000fe2000c101904 */
[----:B------:R-:W-:Y:S05]  /*0820*/  EXIT ;  /* 0x000000000000794d */ /* 0x000fea0003800000 */
.L_x_10:
        /* <DEDUP_REMOVED lines=13> */
.L_x_85:


//--------------------- .text.labelComponents     --------------------------
	.section	.text.labelComponents,"ax",@progbits
	.align	128
        .global         labelComponents
        .type           labelComponents,@function
        .size           labelComponents,(.L_x_86 - labelComponents)
        .other          labelComponents,@"STO_CUDA_ENTRY STV_DEFAULT"
labelComponents:
.text.labelComponents:
        /* <DEDUP_REMOVED lines=14> */
[----:B------:R-:W1:Y:S01]  /*00e0*/  LDCU.64 UR6, c[0x0][0x398] ;  /* 0x00007300ff0677ac */ /* 0x000e620008000a00 */
[----:B------:R-:W-:Y:S01]  /*00f0*/  IMAD R5, R0, R12, R3 ;  /* 0x0000000c00057224 */ /* 0x000fe200078e0203 */
[----:B------:R-:W2:Y:S04]  /*0100*/  LDCU.128 UR8, c[0x0][0x3a0] ;  /* 0x00007400ff0877ac */ /* 0x000ea80008000c00 */
[----:B------:R-:W-:Y:S01]  /*0110*/  SHF.R.S32.HI R2, RZ, 0x1f, R5 ;  /* 0x0000001fff027819 */ /* 0x000fe20000011405 */
[----:B------:R-:W3:Y:S01]  /*0120*/  LDCU.64 UR4, c[0x0][0x358] ;  /* 0x00006b00ff0477ac */ /* 0x000ee20008000a00 */
[C---:B-1----:R-:W-:Y:S02]  /*0130*/  IADD3 R20, P0, PT, R5.reuse, UR6, RZ ;  /* 0x0000000605147c10 */ /* 0x042fe4000ff1e0ff */
[C---:B--2---:R-:W-:Y:S01]  /*0140*/  IADD3 R14, P1, PT, R5.reuse, UR8, RZ ;  /* 0x00000008050e7c10 */ /* 0x044fe2000ff3e0ff */
[C---:B0-----:R-:W-:Y:S01]  /*0150*/  IMAD.WIDE R18, R5.reuse, 0x4, R10 ;  /* 0x0000000405127825 */ /* 0x041fe200078e020a */
[----:B------:R-:W-:-:S02]  /*0160*/  IADD3 R16, P2, PT, R5, UR10, RZ ;  /* 0x0000000a05107c10 */ /* 0x000fc4000ff5e0ff */
[C---:B------:R-:W-:Y:S02]  /*0170*/  IADD3.X R21, PT, PT, R2.reuse, UR7, RZ, P0, !PT ;  /* 0x0000000702157c10 */ /* 0x040fe400087fe4ff */
[C---:B------:R-:W-:Y:S01]  /*0180*/  IADD3.X R15, PT, PT, R2.reuse, UR9, RZ, P1, !PT ;  /* 0x00000009020f7c10 */ /* 0x040fe20008ffe4ff */
[----:B---3--:R0:W5:Y:S01]  /*0190*/  LDG.E R7, desc[UR4][R18.64] ;  /* 0x0000000412077981 */ /* 0x008162000c1e1900 */
[----:B------:R-:W-:-:S03]  /*01a0*/  IADD3.X R17, PT, PT, R2, UR11, RZ, P2, !PT ;  /* 0x0000000b02117c10 */ /* 0x000fc600097fe4ff */
[----:B------:R0:W5:Y:S04]  /*01b0*/  LDG.E.U8 R2, desc[UR4][R20.64] ;  /* 0x0000000414027981 */ /* 0x000168000c1e1100 */
[----:B------:R0:W5:Y:S04]  /*01c0*/  LDG.E.U8 R4, desc[UR4][R14.64] ;  /* 0x000000040e047981 */ /* 0x000168000c1e1100 */
[----:B------:R0:W5:Y:S01]  /*01d0*/  LDG.E.U8 R6, desc[UR4][R16.64] ;  /* 0x0000000410067981 */ /* 0x000162000c1e1100 */
[----:B------:R-:W-:-:S05]  /*01e0*/  VIADD R9, R3, 0x1 ;  /* 0x0000000103097836 */ /* 0x000fca0000000000 */
[----:B------:R-:W-:Y:S01]  /*01f0*/  ISETP.GE.AND P0, PT, R9, R12, PT ;  /* 0x0000000c0900720c */ /* 0x000fe20003f06270 */
[----:B------:R-:W-:-:S12]  /*0200*/  BSSY.RECONVERGENT B0, `(.L_x_11) ;  /* 0x000002f000007945 */ /* 0x000fd80003800200 */
[----:B0-----:R-:W-:Y:S05]  /*0210*/  @P0 BRA `(.L_x_12) ;  /* 0x0000000000b40947 */ /* 0x001fea0003800000 */
[----:B------:R-:W2:Y:S01]  /*0220*/  LDG.E.U8 R8, desc[UR4][R20.64+0x1] ;  /* 0x0000010414087981 */ /* 0x000ea2000c1e1100 */
[----:B------:R-:W0:Y:S01]  /*0230*/  LDC R9, c[0x0][0x3b0] ;  /* 0x0000ec00ff097b82 */ /* 0x000e220000000800 */
[CC--:B--2--5:R-:W-:Y:S02]  /*0240*/  VIMNMX.U16x2 R22, PT, PT, R8.reuse, R2.reuse, PT ;  /* 0x0000000208167248 */ /* 0x0e4fe40003fe0200 */
[----:B------:R-:W-:-:S03]  /*0250*/  VIMNMX.U16x2 R8, PT, PT, R8, R2, !PT ;  /* 0x0000000208087248 */ /* 0x000fc60007fe0200 */
[----:B------:R-:W-:-:S05]  /*0260*/  IMAD.MOV R22, RZ, RZ, -R22 ;  /* 0x000000ffff167224 */ /* 0x000fca00078e0a16 */
[----:B------:R-:W-:-:S05]  /*0270*/  PRMT R23, R22, 0x7710, RZ ;  /* 0x0000771016177816 */ /* 0x000fca00000000ff */
[----:B------:R-:W-:-:S05]  /*0280*/  IMAD.IADD R8, R8, 0x1, R23 ;  /* 0x0000000108087824 */ /* 0x000fca00078e0217 */
[----:B------:R-:W-:-:S04]  /*0290*/  LOP3.LUT R8, R8, 0xffff, RZ, 0xc0, !PT ;  /* 0x0000ffff08087812 */ /* 0x000fc800078ec0ff */
[----:B0-----:R-:W-:-:S13]  /*02a0*/  ISETP.GE.AND P0, PT, R8, R9, PT ;  /* 0x000000090800720c */ /* 0x001fda0003f06270 */
        /* <DEDUP_REMOVED lines=8> */
[----:B------:R-:W-:-:S13]  /*0330*/  ISETP.GE.U32.AND P0, PT, R8, R9, PT ;  /* 0x000000090800720c */ /* 0x000fda0003f06070 */
        /* <DEDUP_REMOVED lines=10> */
[----:B------:R-:W2:Y:S01]  /*03e0*/  LDG.E R25, desc[UR4][R18.64+0x4] ;  /* 0x0000040412197981 */ /* 0x000ea2000c1e1900 */
[C---:B------:R-:W-:Y:S02]  /*03f0*/  PRMT R8, R7.reuse, 0x7770, RZ ;  /* 0x0000777007087816 */ /* 0x040fe400000000ff */
[C---:B------:R-:W-:Y:S02]  /*0400*/  PRMT R9, R7.reuse, 0x7771, RZ ;  /* 0x0000777107097816 */ /* 0x040fe400000000ff */
[----:B------:R-:W-:-:S04]  /*0410*/  PRMT R22, R7, 0x7772, RZ ;  /* 0x0000777207167816 */ /* 0x000fc800000000ff */
[----:B------:R-:W-:Y:S02]  /*0420*/  IADD3 R8, PT, PT, R22, R9, R8 ;  /* 0x0000000916087210 */ /* 0x000fe40007ffe008 */
[C---:B--2---:R-:W-:Y:S02]  /*0430*/  PRMT R23, R25.reuse, 0x7770, RZ ;  /* 0x0000777019177816 */ /* 0x044fe400000000ff */
[C---:B------:R-:W-:Y:S02]  /*0440*/  PRMT R24, R25.reuse, 0x7771, RZ ;  /* 0x0000777119187816 */ /* 0x040fe400000000ff */
[----:B------:R-:W-:-:S04]  /*0450*/  PRMT R26, R25, 0x7772, RZ ;  /* 0x00007772191a7816 */ /* 0x000fc800000000ff */
[----:B------:R-:W-:Y:S01]  /*0460*/  IADD3 R23, PT, PT, R26, R24, R23 ;  /* 0x000000181a177210 */ /* 0x000fe20007ffe017 */
[----:B------:R-:W-:-:S03]  /*0470*/  IMAD.MOV.U32 R24, RZ, RZ, 0x1 ;  /* 0x00000001ff187424 */ /* 0x000fc600078e00ff */
[----:B------:R-:W-:-:S13]  /*0480*/  ISETP.GE.U32.AND P0, PT, R8, R23, PT ;  /* 0x000000170800720c */ /* 0x000fda0003f06070 */
[----:B------:R-:W0:Y:S08]  /*0490*/  @!P0 LDC.64 R8, c[0x0][0x388] ;  /* 0x0000e200ff088b82 */ /* 0x000e300000000a00 */
[----:B------:R-:W1:Y:S01]  /*04a0*/  @!P0 LDC.64 R22, c[0x0][0x3b8] ;  /* 0x0000ee00ff168b82 */ /* 0x000e620000000a00 */
[----:B0-----:R-:W-:Y:S01]  /*04b0*/  @!P0 IMAD.WIDE R8, R5, 0x4, R8 ;  /* 0x0000000405088825 */ /* 0x001fe200078e0208 */
[----:B-1----:R0:W-:Y:S04]  /*04c0*/  @!P0 STG.E.U8 desc[UR4][R22.64], R24 ;  /* 0x0000001816008986 */ /* 0x0021e8000c101104 */
[----:B------:R0:W-:Y:S01]  /*04d0*/  @!P0 STG.E desc[UR4][R8.64], R25 ;  /* 0x0000001908008986 */ /* 0x0001e2000c101904 */
[----:B------:R-:W-:Y:S05]  /*04e0*/  @!P0 EXIT ;  /* 0x000000000000894d */ /* 0x000fea0003800000 */
.L_x_12:
[----:B------:R-:W-:Y:S05]  /*04f0*/  BSYNC.RECONVERGENT B0 ;  /* 0x0000000000007941 */ /* 0x000fea0003800200 */
.L_x_11:
[----:B------:R-:W-:Y:S01]  /*0500*/  ISETP.GT.AND P0, PT, R3, R12, PT ;  /* 0x0000000c0300720c */ /* 0x000fe20003f04270 */
[----:B------:R-:W-:-:S12]  /*0510*/  BSSY.RECONVERGENT B0, `(.L_x_13) ;  /* 0x0000031000007945 */ /* 0x000fd80003800200 */
[----:B------:R-:W-:Y:S05]  /*0520*/  @P0 BRA `(.L_x_14) ;  /* 0x0000000000bc0947 */ /* 0x000fea0003800000 */
[----:B0-----:R-:W2:Y:S01]  /*0530*/  LDG.E.U8 R8, desc[UR4][R20.64+-0x1] ;  /* 0xffffff0414087981 */ /* 0x001ea2000c1e1100 */
        /* <DEDUP_REMOVED lines=46> */
.L_x_14:
[----:B------:R-:W-:Y:S05]  /*0820*/  BSYNC.RECONVERGENT B0 ;  /* 0x0000000000007941 */ /* 0x000fea0003800200 */
.L_x_13:
[----:B01----:R-:W-:Y:S01]  /*0830*/  VIADD R8, R0, 0x1 ;  /* 0x0000000100087836 */ /* 0x003fe20000000000 */
[----:B------:R-:W-:Y:S04]  /*0840*/  BSSY.RECONVERGENT B0, `(.L_x_15) ;  /* 0x0000041000007945 */ /* 0x000fe80003800200 */
[----:B------:R-:W-:-:S13]  /*0850*/  ISETP.GE.U32.AND P0, PT, R8, R13, PT ;  /* 0x0000000d0800720c */ /* 0x000fda0003f06070 */
[----:B------:R-:W-:Y:S05]  /*0860*/  @P0 BRA `(.L_x_16) ;  /* 0x0000000000f80947 */ /* 0x000fea0003800000 */
[----:B------:R-:W-:Y:S01]  /*0870*/  IADD3 R15, P1, PT, R5, UR6, RZ ;  /* 0x00000006050f7c10 */ /* 0x000fe2000ff3e0ff */
[----:B------:R-:W0:Y:S01]  /*0880*/  LDC R16, c[0x0][0x3b0] ;  /* 0x0000ec00ff107b82 */ /* 0x000e220000000800 */
[----:B------:R-:W-:Y:S02]  /*0890*/  SHF.R.S32.HI R9, RZ, 0x1f, R5 ;  /* 0x0000001fff097819 */ /* 0x000fe40000011405 */
[----:B------:R-:W-:Y:S02]  /*08a0*/  SHF.R.S32.HI R17, RZ, 0x1f, R12 ;  /* 0x0000001fff117819 */ /* 0x000fe4000001140c */
[----:B------:R-:W-:Y:S02]  /*08b0*/  IADD3 R14, P0, PT, R15, R12, RZ ;  /* 0x0000000c0f0e7210 */ /* 0x000fe40007f1e0ff */
[----:B------:R-:W-:-:S05]  /*08c0*/  IADD3.X R8, PT, PT, R9, UR7, RZ, P1, !PT ;  /* 0x0000000709087c10 */ /* 0x000fca0008ffe4ff */
[----:B------:R-:W-:-:S05]  /*08d0*/  IMAD.X R15, R17, 0x1, R8, P0 ;  /* 0x00000001110f7824 */ /* 0x000fca00000e0608 */
[----:B------:R1:W2:Y:S01]  /*08e0*/  LDG.E.U8 R8, desc[UR4][R14.64] ;  /* 0x000000040e087981 */ /* 0x0002a2000c1e1100 */
[----:B------:R-:W-:-:S04]  /*08f0*/  IADD3 R23, P3, PT, R5, UR10, RZ ;  /* 0x0000000a05177c10 */ /* 0x000fc8000ff7e0ff */
[----:B------:R-:W-:Y:S02]  /*0900*/  IADD3.X R22, PT, PT, R9, UR11, RZ, P3, !PT ;  /* 0x0000000b09167c10 */ /* 0x000fe40009ffe4ff */
[----:B-1----:R-:W-:Y:S02]  /*0910*/  IADD3 R15, P0, PT, R5, UR8, RZ ;  /* 0x00000008050f7c10 */ /* 0x002fe4000ff1e0ff */
[----:B------:R-:W-:Y:S02]  /*0920*/  IADD3 R14, P1, PT, R23, R12, RZ ;  /* 0x0000000c170e7210 */ /* 0x000fe40007f3e0ff */
[CC--:B--2--5:R-:W-:Y:S02]  /*0930*/  VIMNMX.U16x2 R20, PT, PT, R8.reuse, R2.reuse, PT ;  /* 0x0000000208147248 */ /* 0x0e4fe40003fe0200 */
[----:B------:R-:W-:-:S03]  /*0940*/  VIMNMX.U16x2 R8, PT, PT, R8, R2, !PT ;  /* 0x0000000208087248 */ /* 0x000fc60007fe0200 */
[----:B------:R-:W-:-:S05]  /*0950*/  IMAD.MOV R20, RZ, RZ, -R20 ;  /* 0x000000ffff147224 */ /* 0x000fca00078e0a14 */
[----:B------:R-:W-:Y:S02]  /*0960*/  PRMT R21, R20, 0x7710, RZ ;  /* 0x0000771014157816 */ /* 0x000fe400000000ff */
[----:B------:R-:W-:-:S03]  /*0970*/  IADD3.X R20, PT, PT, R9, UR9, RZ, P0, !PT ;  /* 0x0000000909147c10 */ /* 0x000fc600087fe4ff */
[----:B------:R-:W-:-:S05]  /*0980*/  IMAD.IADD R8, R8, 0x1, R21 ;  /* 0x0000000108087824 */ /* 0x000fca00078e0215 */
[----:B------:R-:W-:Y:S02]  /*0990*/  LOP3.LUT R21, R8, 0xffff, RZ, 0xc0, !PT ;  /* 0x0000ffff08157812 */ /* 0x000fe400078ec0ff */
[----:B------:R-:W-:Y:S01]  /*09a0*/  IADD3 R8, P3, PT, R15, R12, RZ ;  /* 0x0000000c0f087210 */ /* 0x000fe20007f7e0ff */
[----:B------:R-:W-:Y:S01]  /*09b0*/  IMAD.X R15, R17, 0x1, R22, P1 ;  /* 0x00000001110f7824 */ /* 0x000fe200008e0616 */
[----:B0-----:R-:W-:-:S03]  /*09c0*/  ISETP.GE.AND P2, PT, R21, R16, PT ;  /* 0x000000101500720c */ /* 0x001fc60003f46270 */
[----:B------:R-:W-:-:S10]  /*09d0*/  IMAD.X R9, R17, 0x1, R20, P3 ;  /* 0x0000000111097824 */ /* 0x000fd400018e0614 */
        /* <DEDUP_REMOVED lines=21> */
[----:B------:R-:W-:-:S06]  /*0b30*/  IMAD.WIDE R18, R12, 0x4, R18 ;  /* 0x000000040c127825 */ /* 0x000fcc00078e0212 */
[----:B------:R-:W2:Y:S01]  /*0b40*/  LDG.E R19, desc[UR4][R18.64] ;  /* 0x0000000412137981 */ /* 0x000ea2000c1e1900 */
[C---:B------:R-:W-:Y:S02]  /*0b50*/  PRMT R15, R7.reuse, 0x7770, RZ ;  /* 0x00007770070f7816 */ /* 0x040fe400000000ff */
[C---:B------:R-:W-:Y:S02]  /*0b60*/  PRMT R16, R7.reuse, 0x7771, RZ ;  /* 0x0000777107107816 */ /* 0x040fe400000000ff */
[----:B------:R-:W-:-:S04]  /*0b70*/  PRMT R17, R7, 0x7772, RZ ;  /* 0x0000777207117816 */ /* 0x000fc800000000ff */
[----:B------:R-:W-:Y:S01]  /*0b80*/  IADD3 R15, PT, PT, R17, R16, R15 ;  /* 0x00000010110f7210 */ /* 0x000fe20007ffe00f */
[----:B------:R-:W-:Y:S01]  /*0b90*/  IMAD.MOV.U32 R16, RZ, RZ, 0x1 ;  /* 0x00000001ff107424 */ /* 0x000fe200078e00ff */
[C---:B--2---:R-:W-:Y:S02]  /*0ba0*/  PRMT R8, R19.reuse, 0x7770, RZ ;  /* 0x0000777013087816 */ /* 0x044fe400000000ff */
[C---:B------:R-:W-:Y:S02]  /*0bb0*/  PRMT R9, R19.reuse, 0x7771, RZ ;  /* 0x0000777113097816 */ /* 0x040fe400000000ff */
[----:B------:R-:W-:-:S04]  /*0bc0*/  PRMT R14, R19, 0x7772, RZ ;  /* 0x00007772130e7816 */ /* 0x000fc800000000ff */
[----:B------:R-:W-:-:S04]  /*0bd0*/  IADD3 R8, PT, PT, R14, R9, R8 ;  /* 0x000000090e087210 */ /* 0x000fc80007ffe008 */
[----:B------:R-:W-:-:S13]  /*0be0*/  ISETP.GE.U32.AND P0, PT, R15, R8, PT ;  /* 0x000000080f00720c */ /* 0x000fda0003f06070 */
[----:B------:R-:W0:Y:S08]  /*0bf0*/  @!P0 LDC.64 R14, c[0x0][0x388] ;  /* 0x0000e200ff0e8b82 */ /* 0x000e300000000a00 */
[----:B------:R-:W1:Y:S01]  /*0c00*/  @!P0 LDC.64 R8, c[0x0][0x3b8] ;  /* 0x0000ee00ff088b82 */ /* 0x000e620000000a00 */
[----:B0-----:R-:W-:Y:S01]  /*0c10*/  @!P0 IMAD.WIDE R14, R5, 0x4, R14 ;  /* 0x00000004050e8825 */ /* 0x001fe200078e020e */
[----:B-1----:R0:W-:Y:S04]  /*0c20*/  @!P0 STG.E.U8 desc[UR4][R8.64], R16 ;  /* 0x0000001008008986 */ /* 0x0021e8000c101104 */
[----:B------:R0:W-:Y:S01]  /*0c30*/  @!P0 STG.E desc[UR4][R14.64], R19 ;  /* 0x000000130e008986 */ /* 0x0001e2000c101904 */
[----:B------:R-:W-:Y:S05]  /*0c40*/  @!P0 EXIT ;  /* 0x000000000000894d */ /* 0x000fea0003800000 */
.L_x_16:
[----:B------:R-:W-:Y:S05]  /*0c50*/  BSYNC.RECONVERGENT B0 ;  /* 0x0000000000007941 */ /* 0x000fea0003800200 */
.L_x_15:
[----:B------:R-:W-:Y:S01]  /*0c60*/  ISETP.GT.U32.AND P0, PT, R0, R13, PT ;  /* 0x0000000d0000720c */ /* 0x000fe20003f04070 */
[----:B------:R-:W-:-:S12]  /*0c70*/  BSSY.RECONVERGENT B0, `(.L_x_17) ;  /* 0x000003a000007945 */ /* 0x000fd80003800200 */
[----:B------:R-:W-:Y:S05]  /*0c80*/  @P0 BRA `(.L_x_18) ;  /* 0x0000000000e00947 */ /* 0x000fea0003800000 */
[----:B------:R-:W-:-:S04]  /*0c90*/  IMAD R0, R0, R12, -R12 ;  /* 0x0000000c00007224 */ /* 0x000fc800078e0a0c */
[----:B------:R-:W-:Y:S02]  /*0ca0*/  IMAD.IADD R13, R3, 0x1, R0 ;  /* 0x00000001030d7824 */ /* 0x000fe400078e0200 */
[----:B------:R-:W1:Y:S03]  /*0cb0*/  LDC R0, c[0x0][0x3b0] ;  /* 0x0000ec00ff007b82 */ /* 0x000e660000000800 */
[----:B0-----:R-:W-:Y:S02]  /*0cc0*/  SHF.R.S32.HI R14, RZ, 0x1f, R13 ;  /* 0x0000001fff0e7819 */ /* 0x001fe4000001140d */
[----:B------:R-:W-:-:S04]  /*0cd0*/  IADD3 R8, P0, PT, R13, UR6, RZ ;  /* 0x000000060d087c10 */ /* 0x000fc8000ff1e0ff */
[----:B------:R-:W-:-:S05]  /*0ce0*/  IADD3.X R9, PT, PT, R14, UR7, RZ, P0, !PT ;  /* 0x000000070e097c10 */ /* 0x000fca00087fe4ff */
[----:B------:R-:W2:Y:S01]  /*0cf0*/  LDG.E.U8 R8, desc[UR4][R8.64] ;  /* 0x0000000408087981 */ /* 0x000ea2000c1e1100 */
[C---:B------:R-:W-:Y:S01]  /*0d00*/  IADD3 R12, P1, PT, R13.reuse, UR8, RZ ;  /* 0x000000080d0c7c10 */ /* 0x040fe2000ff3e0ff */
[----:B------:R-:W-:Y:S01]  /*0d10*/  IMAD.WIDE R10, R13, 0x4, R10 ;  /* 0x000000040d0a7825 */ /* 0x000fe200078e020a */
[CC--:B--2--5:R-:W-:Y:S02]  /*0d20*/  VIMNMX.U16x2 R3, PT, PT, R8.reuse, R2.reuse, PT ;  /* 0x0000000208037248 */ /* 0x0e4fe40003fe0200 */
[----:B------:R-:W-:-:S03]  /*0d30*/  VIMNMX.U16x2 R2, PT, PT, R8, R2, !PT ;  /* 0x0000000208027248 */ /* 0x000fc60007fe0200 */
[----:B------:R-:W-:-:S05]  /*0d40*/  IMAD.MOV R3, RZ, RZ, -R3 ;  /* 0x000000ffff037224 */ /* 0x000fca00078e0a03 */
[----:B------:R-:W-:-:S05]  /*0d50*/  PRMT R3, R3, 0x7710, RZ ;  /* 0x0000771003037816 */ /* 0x000fca00000000ff */
[----:B------:R-:W-:-:S05]  /*0d60*/  IMAD.IADD R2, R2, 0x1, R3 ;  /* 0x0000000102027824 */ /* 0x000fca00078e0203 */
[----:B------:R-:W-:Y:S02]  /*0d70*/  LOP3.LUT R3, R2, 0xffff, RZ, 0xc0, !PT ;  /* 0x0000ffff02037812 */ /* 0x000fe400078ec0ff */
[----:B------:R-:W-:Y:S02]  /*0d80*/  IADD3 R2, P2, PT, R13, UR10, RZ ;  /* 0x0000000a0d027c10 */ /* 0x000fe4000ff5e0ff */
[----:B-1----:R-:W-:Y:S02]  /*0d90*/  ISETP.GE.AND P0, PT, R3, R0, PT ;  /* 0x000000000300720c */ /* 0x002fe40003f06270 */
[C---:B------:R-:W-:Y:S02]  /*0da0*/  IADD3.X R3, PT, PT, R14.reuse, UR11, RZ, P2, !PT ;  /* 0x0000000b0e037c10 */ /* 0x040fe400097fe4ff */
[----:B------:R-:W-:-:S09]  /*0db0*/  IADD3.X R13, PT, PT, R14, UR9, RZ, P1, !PT ;  /* 0x000000090e0d7c10 */ /* 0x000fd20008ffe4ff */
        /* <DEDUP_REMOVED lines=28> */
[----:B------:R-:W-:-:S04]  /*0f80*/  IADD3 R0, PT, PT, R0, R3, R2 ;  /* 0x0000000300007210 */ /* 0x000fc80007ffe002 */
[----:B------:R-:W-:Y:S01]  /*0f90*/  ISETP.GE.U32.AND P0, PT, R9, R0, PT ;  /* 0x000000000900720c */ /* 0x000fe20003f06070 */
[----:B------:R-:W-:-:S12]  /*0fa0*/  IMAD.MOV.U32 R0, RZ, RZ, 0x1 ;  /* 0x00000001ff007424 */ /* 0x000fd800078e00ff */
[----:B------:R-:W0:Y:S08]  /*0fb0*/  @!P0 LDC.64 R8, c[0x0][0x388] ;  /* 0x0000e200ff088b82 */ /* 0x000e300000000a00 */
[----:B------:R-:W1:Y:S01]  /*0fc0*/  @!P0 LDC.64 R2, c[0x0][0x3b8] ;  /* 0x0000ee00ff028b82 */ /* 0x000e620000000a00 */
[----:B0-----:R-:W-:Y:S01]  /*0fd0*/  @!P0 IMAD.WIDE R8, R5, 0x4, R8 ;  /* 0x0000000405088825 */ /* 0x001fe200078e0208 */
[----:B-1----:R1:W-:Y:S04]  /*0fe0*/  @!P0 STG.E.U8 desc[UR4][R2.64], R0 ;  /* 0x0000000002008986 */ /* 0x0023e8000c101104 */
[----:B------:R1:W-:Y:S01]  /*0ff0*/  @!P0 STG.E desc[UR4][R8.64], R11 ;  /* 0x0000000b08008986 */ /* 0x0003e2000c101904 */
[----:B------:R-:W-:Y:S05]  /*1000*/  @!P0 EXIT ;  /* 0x000000000000894d */ /* 0x000fea0003800000 */
.L_x_18:
[----:B------:R-:W-:Y:S05]  /*1010*/  BSYNC.RECONVERGENT B0 ;  /* 0x0000000000007941 */ /* 0x000fea0003800200 */
.L_x_17:
[----:B-1---5:R-:W1:Y:S02]  /*1020*/  LDC.64 R2, c[0x0][0x388] ;  /* 0x0000e200ff027b82 */ /* 0x022e640000000a00 */
[----:B-1----:R-:W-:-:S05]  /*1030*/  IMAD.WIDE R2, R5, 0x4, R2 ;  /* 0x0000000405027825 */ /* 0x002fca00078e0202 */
[----:B------:R-:W-:Y:S01]  /*1040*/  STG.E desc[UR4][R2.64], R7 ;  /* 0x0000000702007986 */ /* 0x000fe2000c101904 */
[----:B------:R-:W-:Y:S05]  /*1050*/  EXIT ;  /* 0x000000000000794d */ /* 0x000fea0003800000 */
.L_x_19:
        /* <DEDUP_REMOVED lines=10> */
.L_x_86:


//--------------------- .text.labelComponentsMasterLabel --------------------------
	.section	.text.labelComponentsMasterLabel,"ax",@progbits
	.align	128
        .global         labelComponentsMasterLabel
        .type           labelComponentsMasterLabel,@function
        .size           labelComponentsMasterLabel,(.L_x_87 - labelComponentsMasterLabel)
        .other          labelComponentsMasterLabel,@"STO_CUDA_ENTRY STV_DEFAULT"
labelComponentsMasterLabel:
.text.labelComponentsMasterLabel:
        /* <DEDUP_REMOVED lines=15> */
[----:B------:R-:W-:Y:S01]  /*00f0*/  IMAD R18, R5, UR6, RZ ;  /* 0x0000000605127c24 */ /* 0x000fe2000f8e02ff */
[----:B------:R-:W2:Y:S03]  /*0100*/  LDCU.128 UR12, c[0x0][0x3a0] ;  /* 0x00007400ff0c77ac */ /* 0x000ea60008000c00 */
[----:B------:R-:W-:Y:S01]  /*0110*/  IMAD.IADD R10, R3, 0x1, R18 ;  /* 0x00000001030a7824 */ /* 0x000fe200078e0212 */
[----:B------:R-:W3:Y:S04]  /*0120*/  LDCU.64 UR4, c[0x0][0x358] ;  /* 0x00006b00ff0477ac */ /* 0x000ee80008000a00 */
[----:B------:R-:W-:Y:S01]  /*0130*/  SHF.R.S32.HI R0, RZ, 0x1f, R10 ;  /* 0x0000001fff007819 */ /* 0x000fe2000001140a */
[----:B------:R-:W4:Y:S01]  /*0140*/  LDCU UR7, c[0x0][0x390] ;  /* 0x00007200ff0777ac */ /* 0x000f220008000800 */
[----:B------:R-:W0:Y:S01]  /*0150*/  LDCU.64 UR10, c[0x0][0x398] ;  /* 0x00007300ff0a77ac */ /* 0x000e220008000a00 */
[----:B-1----:R-:W-:-:S04]  /*0160*/  IADD3 R8, P0, PT, R10, UR8, RZ ;  /* 0x000000080a087c10 */ /* 0x002fc8000ff1e0ff */
[----:B------:R-:W-:Y:S01]  /*0170*/  IADD3.X R9, PT, PT, R0, UR9, RZ, P0, !PT ;  /* 0x0000000900097c10 */ /* 0x000fe200087fe4ff */
[C---:B0-----:R-:W-:Y:S01]  /*0180*/  IMAD.WIDE R6, R10.reuse, 0x4, R6 ;  /* 0x000000040a067825 */ /* 0x041fe200078e0206 */
[C---:B--2---:R-:W-:Y:S01]  /*0190*/  IADD3 R14, P1, PT, R10.reuse, UR12, RZ ;  /* 0x0000000c0a0e7c10 */ /* 0x044fe2000ff3e0ff */
[----:B------:R-:W0:Y:S01]  /*01a0*/  LDCU.64 UR8, c[0x0][0x380] ;  /* 0x00007000ff0877ac */ /* 0x000e220008000a00 */
[----:B------:R-:W-:Y:S02]  /*01b0*/  IADD3 R16, P0, PT, R10, UR14, RZ ;  /* 0x0000000e0a107c10 */ /* 0x000fe4000ff1e0ff */
[C---:B------:R-:W-:Y:S01]  /*01c0*/  IADD3.X R15, PT, PT, R0.reuse, UR13, RZ, P1, !PT ;  /* 0x0000000d000f7c10 */ /* 0x040fe20008ffe4ff */
[----:B---3--:R-:W2:Y:S01]  /*01d0*/  LDG.E R11, desc[UR4][R6.64] ;  /* 0x00000004060b7981 */ /* 0x008ea2000c1e1900 */
[----:B------:R-:W-:Y:S01]  /*01e0*/  IADD3.X R17, PT, PT, R0, UR15, RZ, P0, !PT ;  /* 0x0000000f00117c10 */ /* 0x000fe200087fe4ff */
[----:B------:R-:W-:Y:S01]  /*01f0*/  VIADD R23, R3, 0x1 ;  /* 0x0000000103177836 */ /* 0x000fe20000000000 */
[----:B------:R-:W1:Y:S01]  /*0200*/  LDCU.128 UR12, c[0x0][0x3a0] ;  /* 0x00007400ff0c77ac */ /* 0x000e620008000c00 */
[----:B------:R3:W5:Y:S04]  /*0210*/  LDG.E.U8 R0, desc[UR4][R8.64] ;  /* 0x0000000408007981 */ /* 0x000768000c1e1100 */
[----:B------:R3:W5:Y:S04]  /*0220*/  LDG.E.U8 R2, desc[UR4][R14.64] ;  /* 0x000000040e027981 */ /* 0x000768000c1e1100 */
[----:B------:R3:W5:Y:S01]  /*0230*/  LDG.E.U8 R4, desc[UR4][R16.64] ;  /* 0x0000000410047981 */ /* 0x000762000c1e1100 */
[----:B------:R-:W-:Y:S01]  /*0240*/  ISETP.GE.AND P1, PT, R23, UR6, PT ;  /* 0x0000000617007c0c */ /* 0x000fe2000bf26270 */
[----:B------:R-:W-:Y:S01]  /*0250*/  BSSY.RECONVERGENT B0, `(.L_x_20) ;  /* 0x0000044000007945 */ /* 0x000fe20003800200 */
[----:B------:R-:W-:-:S02]  /*0260*/  PLOP3.LUT P0, PT, PT, PT, PT, 0x80, 0x8 ;  /* 0x000000000008781c */ /* 0x000fc40003f0f070 */
[----:B--2---:R-:W-:-:S09]  /*0270*/  PRMT R12, R11, 0x7771, RZ ;  /* 0x000077710b0c7816 */ /* 0x004fd200000000ff */
[----:B01-34-:R-:W-:Y:S05]  /*0280*/  @P1 BRA `(.L_x_21) ;  /* 0x0000000400001947 */ /* 0x01bfea0003800000 */
[----:B------:R-:W0:Y:S01]  /*0290*/  LDC R22, c[0x0][0x3b0] ;  /* 0x0000ec00ff167b82 */ /* 0x000e220000000800 */
[C---:B------:R-:W-:Y:S01]  /*02a0*/  PRMT R19, R11.reuse, 0x7770, RZ ;  /* 0x000077700b137816 */ /* 0x040fe200000000ff */
[----:B------:R-:W-:Y:S01]  /*02b0*/  BSSY.RECONVERGENT B1, `(.L_x_22) ;  /* 0x000003b000017945 */ /* 0x000fe20003800200 */
[----:B------:R-:W-:Y:S02]  /*02c0*/  PRMT R6, R11, 0x7772, RZ ;  /* 0x000077720b067816 */ /* 0x000fe400000000ff */
[----:B------:R-:W-:Y:S02]  /*02d0*/  PRMT R17, RZ, 0x7610, R17 ;  /* 0x00007610ff117816 */ /* 0x000fe40000000011 */
[----:B------:R-:W-:-:S07]  /*02e0*/  IADD3 R19, PT, PT, R6, R12, R19 ;  /* 0x0000000c06137210 */ /* 0x000fce0007ffe013 */
.L_x_24:
[----:B------:R-:W-:-:S05]  /*02f0*/  IMAD.IADD R9, R18, 0x1, R23 ;  /* 0x0000000112097824 */ /* 0x000fca00078e0217 */
[----:B------:R-:W-:Y:S02]  /*0300*/  SHF.R.S32.HI R24, RZ, 0x1f, R9 ;  /* 0x0000001fff187819 */ /* 0x000fe40000011409 */
[----:B------:R-:W-:-:S04]  /*0310*/  IADD3 R6, P0, PT, R9, UR10, RZ ;  /* 0x0000000a09067c10 */ /* 0x000fc8000ff1e0ff */
[----:B------:R-:W-:-:S05]  /*0320*/  IADD3.X R7, PT, PT, R24, UR11, RZ, P0, !PT ;  /* 0x0000000b18077c10 */ /* 0x000fca00087fe4ff */
[----:B------:R-:W2:Y:S02]  /*0330*/  LDG.E.U8 R6, desc[UR4][R6.64] ;  /* 0x0000000406067981 */ /* 0x000ea4000c1e1100 */
[CC--:B--2--5:R-:W-:Y:S02]  /*0340*/  VIMNMX.U16x2 R8, PT, PT, R6.reuse, R0.reuse, PT ;  /* 0x0000000006087248 */ /* 0x0e4fe40003fe0200 */
[----:B------:R-:W-:-:S03]  /*0350*/  VIMNMX.U16x2 R7, PT, PT, R6, R0, !PT ;  /* 0x0000000006077248 */ /* 0x000fc60007fe0200 */
[--C-:B------:R-:W-:Y:S01]  /*0360*/  IMAD.MOV R21, RZ, RZ, -R8.reuse ;  /* 0x000000ffff157224 */ /* 0x100fe200078e0a08 */
[----:B------:R-:W-:-:S04]  /*0370*/  PRMT R8, R7, 0x7610, R8 ;  /* 0x0000761007087816 */ /* 0x000fc80000000008 */
[----:B------:R-:W-:-:S05]  /*0380*/  PRMT R21, R21, 0x7710, RZ ;  /* 0x0000771015157816 */ /* 0x000fca00000000ff */
[----:B------:R-:W-:-:S05]  /*0390*/  IMAD.IADD R8, R8, 0x1, R21 ;  /* 0x0000000108087824 */ /* 0x000fca00078e0215 */
[----:B------:R-:W-:-:S04]  /*03a0*/  LOP3.LUT R21, R8, 0xffff, RZ, 0xc0, !PT ;  /* 0x0000ffff08157812 */ /* 0x000fc800078ec0ff */
[----:B0-----:R-:W-:-:S13]  /*03b0*/  ISETP.GE.AND P0, PT, R21, R22, PT ;  /* 0x000000161500720c */ /* 0x001fda0003f06270 */
[----:B------:R-:W-:Y:S05]  /*03c0*/  @P0 BRA `(.L_x_23) ;  /* 0x0000000000a40947 */ /* 0x000fea0003800000 */
[----:B------:R-:W-:-:S04]  /*03d0*/  IADD3 R20, P0, PT, R9, UR12, RZ ;  /* 0x0000000c09147c10 */ /* 0x000fc8000ff1e0ff */
[----:B------:R-:W-:-:S05]  /*03e0*/  IADD3.X R21, PT, PT, R24, UR13, RZ, P0, !PT ;  /* 0x0000000d18157c10 */ /* 0x000fca00087fe4ff */
[----:B------:R-:W2:Y:S02]  /*03f0*/  LDG.E.U8 R20, desc[UR4][R20.64] ;  /* 0x0000000414147981 */ /* 0x000ea4000c1e1100 */
[CC--:B--2---:R-:W-:Y:S02]  /*0400*/  VIMNMX.U16x2 R6, PT, PT, R20.reuse, R2.reuse, PT ;  /* 0x0000000214067248 */ /* 0x0c4fe40003fe0200 */
[----:B------:R-:W-:-:S03]  /*0410*/  VIMNMX.U16x2 R8, PT, PT, R20, R2, !PT ;  /* 0x0000000214087248 */ /* 0x000fc60007fe0200 */
[--C-:B------:R-:W-:Y:S01]  /*0420*/  IMAD.MOV R7, RZ, RZ, -R6.reuse ;  /* 0x000000ffff077224 */ /* 0x100fe200078e0a06 */
[----:B------:R-:W-:Y:S02]  /*0430*/  PRMT R6, R8, 0x7610, R6 ;  /* 0x0000761008067816 */ /* 0x000fe40000000006 */
[----:B------:R-:W-:Y:S02]  /*0440*/  IADD3 R8, P1, PT, R9, UR14, RZ ;  /* 0x0000000e09087c10 */ /* 0x000fe4000ff3e0ff */
[----:B------:R-:W-:-:S05]  /*0450*/  PRMT R7, R7, 0x7710, RZ ;  /* 0x0000771007077816 */ /* 0x000fca00000000ff */
[----:B------:R-:W-:-:S05]  /*0460*/  IMAD.IADD R6, R6, 0x1, R7 ;  /* 0x0000000106067824 */ /* 0x000fca00078e0207 */
[----:B------:R-:W-:Y:S02]  /*0470*/  LOP3.LUT R7, R6, 0xffff, RZ, 0xc0, !PT ;  /* 0x0000ffff06077812 */ /* 0x000fe400078ec0ff */
[----:B------:R-:W-:Y:S02]  /*0480*/  LEA R6, P2, R9, UR8, 0x2 ;  /* 0x0000000809067c11 */ /* 0x000fe4000f8410ff */
[----:B------:R-:W-:Y:S02]  /*0490*/  ISETP.GE.U32.AND P0, PT, R7, R22, PT ;  /* 0x000000160700720c */ /* 0x000fe40003f06070 */
[----:B------:R-:W-:Y:S02]  /*04a0*/  LEA.HI.X R7, R9, UR9, R24, 0x2, P2 ;  /* 0x0000000909077c11 */ /* 0x000fe400090f1418 */
[----:B------:R-:W-:-:S09]  /*04b0*/  IADD3.X R9, PT, PT, R24, UR15, RZ, P1, !PT ;  /* 0x0000000f18097c10 */ /* 0x000fd20008ffe4ff */
        /* <DEDUP_REMOVED lines=12> */
[----:B------:R-:W-:-:S05]  /*0580*/  VIADD R23, R23, 0x1 ;  /* 0x0000000117177836 */ /* 0x000fca0000000000 */
[----:B------:R-:W-:Y:S02]  /*0590*/  ISETP.GE.AND P1, PT, R23, UR7, PT ;  /* 0x0000000717007c0c */ /* 0x000fe4000bf26270 */
[C---:B--2---:R-:W-:Y:S02]  /*05a0*/  PRMT R20, R6.reuse, 0x7772, RZ ;  /* 0x0000777206147816 */ /* 0x044fe400000000ff */
[C---:B------:R-:W-:Y:S02]  /*05b0*/  PRMT R21, R6.reuse, 0x7771, RZ ;  /* 0x0000777106157816 */ /* 0x040fe400000000ff */
[C---:B------:R-:W-:Y:S02]  /*05c0*/  PRMT R24, R6.reuse, 0x7770, RZ ;  /* 0x0000777006187816 */ /* 0x040fe400000000ff */
[----:B------:R-:W-:Y:S02]  /*05d0*/  PRMT R9, R6, 0x7773, RZ ;  /* 0x0000777306097816 */ /* 0x000fe400000000ff */
[----:B------:R-:W-:-:S04]  /*05e0*/  IADD3 R8, PT, PT, R20, R21, R24 ;  /* 0x0000001514087210 */ /* 0x000fc80007ffe018 */
[----:B------:R-:W-:-:S04]  /*05f0*/  ISETP.GE.U32.AND P0, PT, R19, R8, PT ;  /* 0x000000081300720c */ /* 0x000fc80003f06070 */
[----:B------:R-:W-:Y:S02]  /*0600*/  SEL R13, R24, R13, !P0 ;  /* 0x0000000d180d7207 */ /* 0x000fe40004000000 */
[----:B------:R-:W-:Y:S02]  /*0610*/  SEL R14, R21, R14, !P0 ;  /* 0x0000000e150e7207 */ /* 0x000fe40004000000 */
[----:B------:R-:W-:Y:S02]  /*0620*/  SEL R15, R20, R15, !P0 ;  /* 0x0000000f140f7207 */ /* 0x000fe40004000000 */
[----:B------:R-:W-:Y:S02]  /*0630*/  SEL R16, R9, R16, !P0 ;  /* 0x0000001009107207 */ /* 0x000fe40004000000 */
[----:B------:R-:W-:Y:S01]  /*0640*/  SEL R17, R17, 0x1, P0 ;  /* 0x0000000111117807 */ /* 0x000fe20000000000 */
[----:B------:R-:W-:Y:S06]  /*0650*/  @!P1 BRA `(.L_x_24) ;  /* 0xfffffffc00249947 */ /* 0x000fec000383ffff */
.L_x_23:
[----:B------:R-:W-:Y:S05]  /*0660*/  BSYNC.RECONVERGENT B1 ;  /* 0x0000000000017941 */ /* 0x000fea0003800200 */
.L_x_22:
[----:B------:R-:W-:-:S04]  /*0670*/  LOP3.LUT P0, RZ, R17, 0xff, RZ, 0xc0, !PT ;  /* 0x000000ff11ff7812 */ /* 0x000fc8000780c0ff */
[----:B------:R-:W-:-:S13]  /*0680*/  PLOP3.LUT P0, PT, P0, PT, PT, 0x8, 0x80 ;  /* 0x000000000080781c */ /* 0x000fda000070e170 */
.L_x_21:
[----:B------:R-:W-:Y:S05]  /*0690*/  BSYNC.RECONVERGENT B0 ;  /* 0x0000000000007941 */ /* 0x000fea0003800200 */
.L_x_20:
[----:B------:R-:W0:Y:S01]  /*06a0*/  LDCU UR11, c[0x0][0x390] ;  /* 0x00007200ff0b77ac */ /* 0x000e220008000800 */
[----:B------:R-:W1:Y:S01]  /*06b0*/  LDCU UR24, c[0x0][0x394] ;  /* 0x00007280ff1877ac */ /* 0x000e620008000800 */
[----:B------:R-:W2:Y:S01]  /*06c0*/  LDCU.64 UR16, c[0x0][0x398] ;  /* 0x00007300ff1077ac */ /* 0x000ea20008000a00 */
[----:B------:R-:W3:Y:S01]  /*06d0*/  LDCU.64 UR6, c[0x0][0x398] ;  /* 0x00007300ff0677ac */ /* 0x000ee20008000a00 */
[----:B------:R-:W4:Y:S01]  /*06e0*/  LDCU.64 UR8, c[0x0][0x380] ;  /* 0x00007000ff0877ac */ /* 0x000f220008000a00 */
[----:B------:R-:W0:Y:S01]  /*06f0*/  LDCU.64 UR18, c[0x0][0x380] ;  /* 0x00007000ff1277ac */ /* 0x000e220008000a00 */
[----:B------:R-:W0:Y:S01]  /*0700*/  LDCU.128 UR20, c[0x0][0x3a0] ;  /* 0x00007400ff1477ac */ /* 0x000e220008000c00 */
[----:B------:R-:W0:Y:S01]  /*0710*/  LDCU.128 UR12, c[0x0][0x3a0] ;  /* 0x00007400ff0c77ac */ /* 0x000e220008000c00 */
[----:B------:R-:W-:Y:S05]  /*0720*/  @!P0 BRA `(.L_x_25) ;  /* 0x0000000c00e48947 */ /* 0x000fea0003800000 */
[----:B------:R-:W-:Y:S01]  /*0730*/  ISETP.GE.AND P1, PT, R3, 0x1, PT ;  /* 0x000000010300780c */ /* 0x000fe20003f26270 */
[----:B------:R-:W-:Y:S01]  /*0740*/  BSSY.RECONVERGENT B0, `(.L_x_26) ;  /* 0x0000045000007945 */ /* 0x000fe20003800200 */
[----:B------:R-:W-:-:S11]  /*0750*/  PLOP3.LUT P0, PT, PT, PT, PT, 0x80, 0x8 ;  /* 0x000000000008781c */ /* 0x000fd60003f0f070 */
[----:B------:R-:W-:Y:S05]  /*0760*/  @!P1 BRA `(.L_x_27) ;  /* 0x0000000400089947 */ /* 0x000fea0003800000 */
[C---:B------:R-:W-:Y:S01]  /*0770*/  PRMT R19, R11.reuse, 0x7770, RZ ;  /* 0x000077700b137816 */ /* 0x040fe200000000ff */
[----:B------:R-:W-:Y:S01]  /*0780*/  BSSY.RECONVERGENT B1, `(.L_x_28) ;  /* 0x000003e000017945 */ /* 0x000fe20003800200 */
[----:B------:R-:W-:Y:S01]  /*0790*/  PRMT R6, R11, 0x7772, RZ ;  /* 0x000077720b067816 */ /* 0x000fe200000000ff */
[----:B------:R-:W-:Y:S01]  /*07a0*/  IMAD.MOV.U32 R17, RZ, RZ, R3 ;  /* 0x000000ffff117224 */ /* 0x000fe200078e0003 */
[----:B------:R-:W-:Y:S02]  /*07b0*/  SHF.R.S32.HI R24, RZ, 0x1f, R18 ;  /* 0x0000001fff187819 */ /* 0x000fe40000011412 */
[----:B------:R-:W-:Y:S02]  /*07c0*/  PRMT R22, RZ, 0x7610, R22 ;  /* 0x00007610ff167816 */ /* 0x000fe40000000016 */
[----:B------:R-:W-:-:S07]  /*07d0*/  IADD3 R19, PT, PT, R6, R12, R19 ;  /* 0x0000000c06137210 */ /* 0x000fce0007ffe013 */
.L_x_30:
[----:B------:R-:W-:Y:S01]  /*07e0*/  IADD3 R26, P0, PT, R18, R17, RZ ;  /* 0x00000011121a7210 */ /* 0x000fe20007f1e0ff */
[----:B------:R-:W0:Y:S03]  /*07f0*/  LDC R23, c[0x0][0x3b0] ;  /* 0x0000ec00ff177b82 */ /* 0x000e260000000800 */
[----:B------:R-:W-:Y:S02]  /*0800*/  LEA.HI.X.SX32 R9, R17, R24, 0x1, P0 ;  /* 0x0000001811097211 */ /* 0x000fe400000f0eff */
[----:B---3--:R-:W-:-:S04]  /*0810*/  IADD3 R6, P0, PT, R26, UR6, RZ ;  /* 0x000000061a067c10 */ /* 0x008fc8000ff1e0ff */
[----:B------:R-:W-:-:S05]  /*0820*/  IADD3.X R7, PT, PT, R9, UR7, RZ, P0, !PT ;  /* 0x0000000709077c10 */ /* 0x000fca00087fe4ff */
[----:B------:R-:W3:Y:S02]  /*0830*/  LDG.E.U8 R6, desc[UR4][R6.64+-0x1] ;  /* 0xffffff0406067981 */ /* 0x000ee4000c1e1100 */
[CC--:B---3-5:R-:W-:Y:S02]  /*0840*/  VIMNMX.U16x2 R8, PT, PT, R6.reuse, R0.reuse, PT ;  /* 0x0000000006087248 */ /* 0x0e8fe40003fe0200 */
        /* <DEDUP_REMOVED lines=10> */
[----:B------:R-:W3:Y:S02]  /*08f0*/  LDG.E.U8 R20, desc[UR4][R20.64+-0x1] ;  /* 0xffffff0414147981 */ /* 0x000ee4000c1e1100 */
[CC--:B---3--:R-:W-:Y:S02]  /*0900*/  VIMNMX.U16x2 R6, PT, PT, R20.reuse, R2.reuse, PT ;  /* 0x0000000214067248 */ /* 0x0c8fe40003fe0200 */
[----:B------:R-:W-:-:S03]  /*0910*/  VIMNMX.U16x2 R8, PT, PT, R20, R2, !PT ;  /* 0x0000000214087248 */ /* 0x000fc60007fe0200 */
[--C-:B------:R-:W-:Y:S01]  /*0920*/  IMAD.MOV R7, RZ, RZ, -R6.reuse ;  /* 0x000000ffff077224 */ /* 0x100fe200078e0a06 */
[----:B------:R-:W-:Y:S02]  /*0930*/  PRMT R6, R8, 0x7610, R6 ;  /* 0x0000761008067816 */ /* 0x000fe40000000006 */
[----:B------:R-:W-:Y:S02]  /*0940*/  IADD3 R8, P1, PT, R26, UR14, RZ ;  /* 0x0000000e1a087c10 */ /* 0x000fe4000ff3e0ff */
[----:B------:R-:W-:-:S05]  /*0950*/  PRMT R7, R7, 0x7710, RZ ;  /* 0x0000771007077816 */ /* 0x000fca00000000ff */
[----:B------:R-:W-:-:S05]  /*0960*/  IMAD.IADD R6, R6, 0x1, R7 ;  /* 0x0000000106067824 */ /* 0x000fca00078e0207 */
[----:B------:R-:W-:Y:S02]  /*0970*/  LOP3.LUT R28, R6, 0xffff, RZ, 0xc0, !PT ;  /* 0x0000ffff061c7812 */ /* 0x000fe400078ec0ff */
[----:B----4-:R-:W-:Y:S02]  /*0980*/  LEA R6, P2, R26, UR8, 0x2 ;  /* 0x000000081a067c11 */ /* 0x010fe4000f8410ff */
[----:B------:R-:W-:Y:S02]  /*0990*/  ISETP.GE.U32.AND P0, PT, R28, R23, PT ;  /* 0x000000171c00720c */ /* 0x000fe40003f06070 */
[----:B------:R-:W-:Y:S02]  /*09a0*/  LEA.HI.X R7, R26, UR9, R9, 0x2, P2 ;  /* 0x000000091a077c11 */ /* 0x000fe400090f1409 */
[----:B------:R-:W-:-:S09]  /*09b0*/  IADD3.X R9, PT, PT, R9, UR15, RZ, P1, !PT ;  /* 0x0000000f09097c10 */ /* 0x000fd20008ffe4ff */
[----:B------:R-:W-:Y:S05]  /*09c0*/  @P0 BRA `(.L_x_29) ;  /* 0x0000000000640947 */ /* 0x000fea0003800000 */
[----:B------:R-:W3:Y:S02]  /*09d0*/  LDG.E.U8 R8, desc[UR4][R8.64+-0x1] ;  /* 0xffffff0408087981 */ /* 0x000ee4000c1e1100 */
[CC--:B---3--:R-:W-:Y:S02]  /*09e0*/  VIMNMX.U16x2 R20, PT, PT, R8.reuse, R4.reuse, PT ;  /* 0x0000000408147248 */ /* 0x0c8fe40003fe0200 */
        /* <DEDUP_REMOVED lines=8> */
[----:B------:R-:W3:Y:S01]  /*0a70*/  LDG.E R6, desc[UR4][R6.64+-0x4] ;  /* 0xfffffc0406067981 */ /* 0x000ee2000c1e1900 */
[C---:B------:R-:W-:Y:S01]  /*0a80*/  ISETP.GT.U32.AND P1, PT, R17.reuse, 0x1, PT ;  /* 0x000000011100780c */ /* 0x040fe20003f24070 */
[----:B------:R-:W-:Y:S01]  /*0a90*/  VIADD R17, R17, 0xffffffff ;  /* 0xffffffff11117836 */ /* 0x000fe20000000000 */
[C---:B---3--:R-:W-:Y:S02]  /*0aa0*/  PRMT R20, R6.reuse, 0x7772, RZ ;  /* 0x0000777206147816 */ /* 0x048fe400000000ff */
        /* <DEDUP_REMOVED lines=10> */
[----:B------:R-:W-:Y:S06]  /*0b50*/  @P1 BRA `(.L_x_30) ;  /* 0xfffffffc00201947 */ /* 0x000fec000383ffff */
.L_x_29:
[----:B-12-4-:R-:W-:Y:S05]  /*0b60*/  BSYNC.RECONVERGENT B1 ;  /* 0x0000000000017941 */ /* 0x016fea0003800200 */
.L_x_28:
[----:B------:R-:W-:-:S04]  /*0b70*/  LOP3.LUT P0, RZ, R22, 0xff, RZ, 0xc0, !PT ;  /* 0x000000ff16ff7812 */ /* 0x000fc8000780c0ff */
[----:B------:R-:W-:-:S13]  /*0b80*/  PLOP3.LUT P0, PT, P0, PT, PT, 0x8, 0x80 ;  /* 0x000000000080781c */ /* 0x000fda000070e170 */
.L_x_27:
[----:B01234-:R-:W-:Y:S05]  /*0b90*/  BSYNC.RECONVERGENT B0 ;  /* 0x0000000000007941 */ /* 0x01ffea0003800200 */
.L_x_26:
[----:B------:R-:W-:Y:S05]  /*0ba0*/  @!P0 BRA `(.L_x_31) ;  /* 0x00000008008c8947 */ /* 0x000fea0003800000 */
[----:B------:R-:W0:Y:S01]  /*0bb0*/  LDCU UR10, c[0x0][0x394] ;  /* 0x00007280ff0a77ac */ /* 0x000e220008000800 */
[----:B------:R-:W-:Y:S01]  /*0bc0*/  VIADD R20, R5, 0x1 ;  /* 0x0000000105147836 */ /* 0x000fe20000000000 */
[----:B------:R-:W-:Y:S01]  /*0bd0*/  BSSY.RECONVERGENT B0, `(.L_x_32) ;  /* 0x0000044000007945 */ /* 0x000fe20003800200 */
[----:B------:R-:W-:-:S03]  /*0be0*/  PLOP3.LUT P0, PT, PT, PT, PT, 0x80, 0x8 ;  /* 0x000000000008781c */ /* 0x000fc60003f0f070 */
[----:B0-----:R-:W-:-:S13]  /*0bf0*/  ISETP.GE.AND P1, PT, R20, UR10, PT ;  /* 0x0000000a14007c0c */ /* 0x001fda000bf26270 */
[----:B------:R-:W-:Y:S05]  /*0c00*/  @P1 BRA `(.L_x_33) ;  /* 0x0000000400001947 */ /* 0x000fea0003800000 */
[----:B------:R-:W0:Y:S01]  /*0c10*/  LDC R17, c[0x0][0x3b0] ;  /* 0x0000ec00ff117b82 */ /* 0x000e220000000800 */
[C---:B------:R-:W-:Y:S01]  /*0c20*/  PRMT R21, R11.reuse, 0x7770, RZ ;  /* 0x000077700b157816 */ /* 0x040fe200000000ff */
[----:B------:R-:W-:Y:S01]  /*0c30*/  BSSY.RECONVERGENT B1, `(.L_x_34) ;  /* 0x000003b000017945 */ /* 0x000fe20003800200 */
[----:B------:R-:W-:Y:S02]  /*0c40*/  PRMT R6, R11, 0x7772, RZ ;  /* 0x000077720b067816 */ /* 0x000fe400000000ff */
[----:B------:R-:W-:Y:S02]  /*0c50*/  PRMT R22, RZ, 0x7610, R22 ;  /* 0x00007610ff167816 */ /* 0x000fe40000000016 */
[----:B------:R-:W-:-:S07]  /*0c60*/  IADD3 R21, PT, PT, R6, R12, R21 ;  /* 0x0000000c06157210 */ /* 0x000fce0007ffe015 */
.L_x_36:
[----:B------:R-:W-:-:S05]  /*0c70*/  IMAD R9, R20, UR11, R3 ;  /* 0x0000000b14097c24 */ /* 0x000fca000f8e0203 */
        /* <DEDUP_REMOVED lines=20> */
[----:B------:R-:W-:Y:S02]  /*0dc0*/  LEA R8, P2, R9, UR18, 0x2 ;  /* 0x0000001209087c11 */ /* 0x000fe4000f8410ff */
[----:B------:R-:W-:-:S05]  /*0dd0*/  PRMT R7, R7, 0x7710, RZ ;  /* 0x0000771007077816 */ /* 0x000fca00000000ff */
[----:B------:R-:W-:-:S05]  /*0de0*/  IMAD.IADD R6, R6, 0x1, R7 ;  /* 0x0000000106067824 */ /* 0x000fca00078e0207 */
[----:B------:R-:W-:Y:S02]  /*0df0*/  LOP3.LUT R26, R6, 0xffff, RZ, 0xc0, !PT ;  /* 0x0000ffff061a7812 */ /* 0x000fe400078ec0ff */
[C---:B------:R-:W-:Y:S02]  /*0e00*/  IADD3 R6, P1, PT, R9.reuse, UR22, RZ ;  /* 0x0000001609067c10 */ /* 0x040fe4000ff3e0ff */
        /* <DEDUP_REMOVED lines=29> */
.L_x_35:
[----:B------:R-:W-:Y:S05]  /*0fe0*/  BSYNC.RECONVERGENT B1 ;  /* 0x0000000000017941 */ /* 0x000fea0003800200 */
.L_x_34:
[----:B------:R-:W-:-:S04]  /*0ff0*/  LOP3.LUT P0, RZ, R22, 0xff, RZ, 0xc0, !PT ;  /* 0x000000ff16ff7812 */ /* 0x000fc8000780c0ff */
[----:B------:R-:W-:-:S13]  /*1000*/  PLOP3.LUT P0, PT, P0, PT, PT, 0x8, 0x80 ;  /* 0x000000000080781c */ /* 0x000fda000070e170 */
.L_x_33:
[----:B------:R-:W-:Y:S05]  /*1010*/  BSYNC.RECONVERGENT B0 ;  /* 0x0000000000007941 */ /* 0x000fea0003800200 */
.L_x_32:
[----:B------:R-:W-:Y:S05]  /*1020*/  @!P0 BRA `(.L_x_37) ;  /* 0x0000000400348947 */ /* 0x000fea0003800000 */
[----:B------:R-:W-:Y:S01]  /*1030*/  ISETP.NE.AND P1, PT, R5, RZ, PT ;  /* 0x000000ff0500720c */ /* 0x000fe20003f25270 */
[----:B------:R-:W-:Y:S01]  /*1040*/  BSSY.RECONVERGENT B0, `(.L_x_38) ;  /* 0x0000038000007945 */ /* 0x000fe20003800200 */
[----:B------:R-:W-:-:S11]  /*1050*/  PLOP3.LUT P0, PT, PT, PT, PT, 0x80, 0x8 ;  /* 0x000000000008781c */ /* 0x000fd60003f0f070 */
[----:B------:R-:W-:Y:S05]  /*1060*/  @!P1 BRA `(.L_x_39) ;  /* 0x0000000000d49947 */ /* 0x000fea0003800000 */
[----:B------:R-:W0:Y:S01]  /*1070*/  LDC R20, c[0x0][0x3b0] ;  /* 0x0000ec00ff147b82 */ /* 0x000e220000000800 */
[C---:B------:R-:W-:Y:S01]  /*1080*/  PRMT R7, R11.reuse, 0x7770, RZ ;  /* 0x000077700b077816 */ /* 0x040fe200000000ff */
[----:B------:R-:W-:Y:S01]  /*1090*/  BSSY.RECONVERGENT B1, `(.L_x_40) ;  /* 0x0000030000017945 */ /* 0x000fe20003800200 */
[----:B------:R-:W-:Y:S02]  /*10a0*/  PRMT R6, R11, 0x7772, RZ ;  /* 0x000077720b067816 */ /* 0x000fe400000000ff */
[----:B------:R-:W-:Y:S02]  /*10b0*/  PRMT R17, RZ, 0x7610, R17 ;  /* 0x00007610ff117816 */ /* 0x000fe40000000011 */
[----:B------:R-:W-:-:S07]  /*10c0*/  IADD3 R12, PT, PT, R6, R12, R7 ;  /* 0x0000000c060c7210 */ /* 0x000fce0007ffe007 */
.L_x_42:
[----:B------:R-:W1:Y:S01]  /*10d0*/  LDCU UR10, c[0x0][0x390] ;  /* 0x00007200ff0a77ac */ /* 0x000e620008000800 */
[----:B------:R-:W-:Y:S01]  /*10e0*/  VIADD R22, R5, 0xffffffff ;  /* 0xffffffff05167836 */ /* 0x000fe20000000000 */
[----:B------:R-:W2:Y:S03]  /*10f0*/  LDCU.64 UR26, c[0x0][0x398] ;  /* 0x00007300ff1a77ac */ /* 0x000ea60008000a00 */
[----:B-1----:R-:W-:-:S05]  /*1100*/  IMAD R19, R22, UR10, R3 ;  /* 0x0000000a16137c24 */ /* 0x002fca000f8e0203 */
[----:B------:R-:W-:Y:S02]  /*1110*/  SHF.R.S32.HI R24, RZ, 0x1f, R19 ;  /* 0x0000001fff187819 */ /* 0x000fe40000011413 */
[----:B--2---:R-:W-:-:S04]  /*1120*/  IADD3 R6, P0, PT, R19, UR26, RZ ;  /* 0x0000001a13067c10 */ /* 0x004fc8000ff1e0ff */
[----:B------:R-:W-:-:S06]  /*1130*/  IADD3.X R7, PT, PT, R24, UR27, RZ, P0, !PT ;  /* 0x0000001b18077c10 */ /* 0x000fcc00087fe4ff */
[----:B------:R-:W2:Y:S02]  /*1140*/  LDG.E.U8 R7, desc[UR4][R6.64] ;  /* 0x0000000406077981 */ /* 0x000ea4000c1e1100 */
[----:B--2--5:R-:W-:-:S05]  /*1150*/  IMAD.IADD R8, R7, 0x1, -R0 ;  /* 0x0000000107087824 */ /* 0x024fca00078e0a00 */
[----:B------:R-:W-:-:S04]  /*1160*/  IABS R9, R8 ;  /* 0x0000000800097213 */ /* 0x000fc80000000000 */
[----:B0-----:R-:W-:-:S13]  /*1170*/  ISETP.GE.AND P0, PT, R9, R20, PT ;  /* 0x000000140900720c */ /* 0x001fda0003f06270 */
[----:B------:R-:W-:Y:S05]  /*1180*/  @P0 BRA `(.L_x_41) ;  /* 0x0000000000800947 */ /* 0x000fea0003800000 */
[----:B------:R-:W0:Y:S01]  /*1190*/  LDCU.128 UR28, c[0x0][0x3a0] ;  /* 0x00007400ff1c77ac */ /* 0x000e220008000c00 */
[----:B------:R-:W1:Y:S01]  /*11a0*/  LDCU.64 UR26, c[0x0][0x380] ;  /* 0x00007000ff1a77ac */ /* 0x000e620008000a00 */
[C---:B0-----:R-:W-:Y:S02]  /*11b0*/  IADD3 R6, P0, PT, R19.reuse, UR30, RZ ;  /* 0x0000001e13067c10 */ /* 0x041fe4000ff1e0ff */
[----:B------:R-:W-:Y:S02]  /*11c0*/  IADD3 R8, P1, PT, R19, UR28, RZ ;  /* 0x0000001c13087c10 */ /* 0x000fe4000ff3e0ff */
[C---:B------:R-:W-:Y:S02]  /*11d0*/  IADD3.X R7, PT, PT, R24.reuse, UR31, RZ, P0, !PT ;  /* 0x0000001f18077c10 */ /* 0x040fe400087fe4ff */
[----:B------:R-:W-:-:S04]  /*11e0*/  IADD3.X R9, PT, PT, R24, UR29, RZ, P1, !PT ;  /* 0x0000001d18097c10 */ /* 0x000fc80008ffe4ff */
[----:B------:R-:W2:Y:S04]  /*11f0*/  LDG.E.U8 R7, desc[UR4][R6.64] ;  /* 0x0000000406077981 */ /* 0x000ea8000c1e1100 */
[----:B------:R-:W3:Y:S01]  /*1200*/  LDG.E.U8 R9, desc[UR4][R8.64] ;  /* 0x0000000408097981 */ /* 0x000ee2000c1e1100 */
[----:B--2---:R-:W-:Y:S02]  /*1210*/  IMAD.IADD R21, R7, 0x1, -R4 ;  /* 0x0000000107157824 */ /* 0x004fe400078e0a04 */
[----:B---3--:R-:W-:-:S03]  /*1220*/  IMAD.IADD R18, R9, 0x1, -R2 ;  /* 0x0000000109127824 */ /* 0x008fc600078e0a02 */
[----:B------:R-:W-:Y:S02]  /*1230*/  IABS R23, R21 ;  /* 0x0000001500177213 */ /* 0x000fe40000000000 */
[----:B------:R-:W-:Y:S02]  /*1240*/  IABS R21, R18 ;  /* 0x0000001200157213 */ /* 0x000fe40000000000 */
[-C--:B------:R-:W-:Y:S02]  /*1250*/  ISETP.GE.U32.AND P0, PT, R23, R20.reuse, PT ;  /* 0x000000141700720c */ /* 0x080fe40003f06070 */
[----:B-1----:R-:W-:Y:S02]  /*1260*/  LEA R18, P1, R19, UR26, 0x2 ;  /* 0x0000001a13127c11 */ /* 0x002fe4000f8210ff */
[----:B------:R-:W-:Y:S02]  /*1270*/  ISETP.GE.U32.OR P0, PT, R21, R20, P0 ;  /* 0x000000141500720c */ /* 0x000fe40000706470 */
[----:B------:R-:W-:-:S11]  /*1280*/  LEA.HI.X R19, R19, UR27, R24, 0x2, P1 ;  /* 0x0000001b13137c11 */ /* 0x000fd600088f1418 */
[----:B------:R-:W-:Y:S05]  /*1290*/  @P0 BRA `(.L_x_41) ;  /* 0x00000000003c0947 */ /* 0x000fea0003800000 */
[----:B------:R-:W2:Y:S01]  /*12a0*/  LDG.E R18, desc[UR4][R18.64] ;  /* 0x0000000412127981 */ /* 0x000ea2000c1e1900 */
[----:B------:R-:W-:Y:S02]  /*12b0*/  ISETP.GT.AND P1, PT, R5, 0x1, PT ;  /* 0x000000010500780c */ /* 0x000fe40003f24270 */
[C---:B--2---:R-:W-:Y:S02]  /*12c0*/  PRMT R6, R18.reuse, 0x7772, RZ ;  /* 0x0000777212067816 */ /* 0x044fe400000000ff */
[C---:B------:R-:W-:Y:S02]  /*12d0*/  PRMT R9, R18.reuse, 0x7771, RZ ;  /* 0x0000777112097816 */ /* 0x040fe400000000ff */
[C---:B------:R-:W-:Y:S02]  /*12e0*/  PRMT R8, R18.reuse, 0x7770, RZ ;  /* 0x0000777012087816 */ /* 0x040fe400000000ff */
[----:B------:R-:W-:Y:S02]  /*12f0*/  PRMT R5, R18, 0x7773, RZ ;  /* 0x0000777312057816 */ /* 0x000fe400000000ff */
[----:B------:R-:W-:-:S04]  /*1300*/  IADD3 R7, PT, PT, R6, R9, R8 ;  /* 0x0000000906077210 */ /* 0x000fc80007ffe008 */
[----:B------:R-:W-:-:S04]  /*1310*/  ISETP.GE.U32.AND P0, PT, R12, R7, PT ;  /* 0x000000070c00720c */ /* 0x000fc80003f06070 */
[----:B------:R-:W-:Y:S01]  /*1320*/  SEL R16, R5, R16, !P0 ;  /* 0x0000001005107207 */ /* 0x000fe20004000000 */
[----:B------:R-:W-:Y:S01]  /*1330*/  IMAD.MOV.U32 R5, RZ, RZ, R22 ;  /* 0x000000ffff057224 */ /* 0x000fe200078e0016 */
[----:B------:R-:W-:Y:S02]  /*1340*/  SEL R13, R8, R13, !P0 ;  /* 0x0000000d080d7207 */ /* 0x000fe40004000000 */
[----:B------:R-:W-:Y:S02]  /*1350*/  SEL R14, R9, R14, !P0 ;  /* 0x0000000e090e7207 */ /* 0x000fe40004000000 */
[----:B------:R-:W-:Y:S02]  /*1360*/  SEL R15, R6, R15, !P0 ;  /* 0x0000000f060f7207 */ /* 0x000fe40004000000 */
[----:B------:R-:W-:Y:S01]  /*1370*/  SEL R17, R17, 0x1, P0 ;  /* 0x0000000111117807 */ /* 0x000fe20000000000 */
[----:B------:R-:W-:Y:S06]  /*1380*/  @P1 BRA `(.L_x_42) ;  /* 0xfffffffc00501947 */ /* 0x000fec000383ffff */
.L_x_41:
[----:B------:R-:W-:Y:S05]  /*1390*/  BSYNC.RECONVERGENT B1 ;  /* 0x0000000000017941 */ /* 0x000fea0003800200 */
.L_x_40:
[----:B------:R-:W-:-:S04]  /*13a0*/  LOP3.LUT P0, RZ, R17, 0xff, RZ, 0xc0, !PT ;  /* 0x000000ff11ff7812 */ /* 0x000fc8000780c0ff */
[----:B------:R-:W-:-:S13]  /*13b0*/  PLOP3.LUT P0, PT, P0, PT, PT, 0x8, 0x80 ;  /* 0x000000000080781c */ /* 0x000fda000070e170 */
.L_x_39:
[----:B------:R-:W-:Y:S05]  /*13c0*/  BSYNC.RECONVERGENT B0 ;  /* 0x0000000000007941 */ /* 0x000fea0003800200 */
.L_x_38:
[----:B------:R-:W-:Y:S05]  /*13d0*/  @P0 BRA `(.L_x_43) ;  /* 0x0000000000380947 */ /* 0x000fea0003800000 */
[----:B-----5:R-:W0:Y:S01]  /*13e0*/  LDC.64 R4, c[0x0][0x388] ;  /* 0x0000e200ff047b82 */ /* 0x020e220000000a00 */
[----:B------:R-:W-:Y:S01]  /*13f0*/  LOP3.LUT R16, R16, 0xffff, RZ, 0xc0, !PT ;  /* 0x0000ffff10107812 */ /* 0x000fe200078ec0ff */
[----:B------:R-:W-:Y:S01]  /*1400*/  IMAD.MOV.U32 R0, RZ, RZ, 0x1 ;  /* 0x00000001ff007424 */ /* 0x000fe200078e00ff */
[----:B------:R-:W-:Y:S02]  /*1410*/  LOP3.LUT R15, R15, 0xffff, RZ, 0xc0, !PT ;  /* 0x0000ffff0f0f7812 */ /* 0x000fe400078ec0ff */
[----:B------:R-:W-:Y:S02]  /*1420*/  LOP3.LUT R14, R14, 0xffff, RZ, 0xc0, !PT ;  /* 0x0000ffff0e0e7812 */ /* 0x000fe400078ec0ff */
[----:B------:R-:W-:Y:S01]  /*1430*/  LOP3.LUT R13, R13, 0xffff, RZ, 0xc0, !PT ;  /* 0x0000ffff0d0d7812 */ /* 0x000fe200078ec0ff */
[----:B------:R-:W1:Y:S01]  /*1440*/  LDC.64 R2, c[0x0][0x3b8] ;  /* 0x0000ee00ff027b82 */ /* 0x000e620000000a00 */
[----:B------:R-:W-:Y:S02]  /*1450*/  PRMT R15, R15, 0x3340, R16 ;  /* 0x000033400f0f7816 */ /* 0x000fe40000000010 */
[----:B------:R-:W-:-:S04]  /*1460*/  PRMT R14, R13, 0x3340, R14 ;  /* 0x000033400d0e7816 */ /* 0x000fc8000000000e */
[----:B------:R-:W-:Y:S01]  /*1470*/  PRMT R15, R14, 0x5410, R15 ;  /* 0x000054100e0f7816 */ /* 0x000fe2000000000f */
[----:B0-----:R-:W-:-:S05]  /*1480*/  IMAD.WIDE R4, R10, 0x4, R4 ;  /* 0x000000040a047825 */ /* 0x001fca00078e0204 */
[----:B------:R-:W-:Y:S04]  /*1490*/  STG.E desc[UR4][R4.64], R15 ;  /* 0x0000000f04007986 */ /* 0x000fe8000c101904 */
[----:B-1----:R-:W-:Y:S01]  /*14a0*/  STG.E.U8 desc[UR4][R2.64], R0 ;  /* 0x0000000002007986 */ /* 0x002fe2000c101104 */
[----:B------:R-:W-:Y:S05]  /*14b0*/  EXIT ;  /* 0x000000000000794d */ /* 0x000fea0003800000 */
.L_x_43:
[----:B-----5:R-:W0:Y:S02]  /*14c0*/  LDC.64 R2, c[0x0][0x388] ;  /* 0x0000e200ff027b82 */ /* 0x020e240000000a00 */
[----:B0-----:R-:W-:-:S05]  /*14d0*/  IMAD.WIDE R2, R10, 0x4, R2 ;  /* 0x000000040a027825 */ /* 0x001fca00078e0202 */
[----:B------:R-:W-:Y:S01]  /*14e0*/  STG.E desc[UR4][R2.64], R11 ;  /* 0x0000000b02007986 */ /* 0x000fe2000c101904 */
[----:B------:R-:W-:Y:S05]  /*14f0*/  EXIT ;  /* 0x000000000000794d */ /* 0x000fea0003800000 */
.L_x_37:
        /* <DEDUP_REMOVED lines=14> */
.L_x_31:
        /* <DEDUP_REMOVED lines=14> */
.L_x_25:
        /* <DEDUP_REMOVED lines=13> */
[----:B--234-:R-:W-:Y:S05]  /*1790*/  EXIT ;  /* 0x000000000000794d */ /* 0x01cfea0003800000 */
.L_x_44:
        /* <DEDUP_REMOVED lines=14> */
.L_x_87:


//--------------------- .text.labelComponentsShared --------------------------
	.section	.text.labelComponentsShared,"ax",@progbits
	.align	128
        .global         labelComponentsShared
        .type           labelComponentsShared,@function
        .size           labelComponentsShared,(.L_x_88 - labelComponentsShared)
        .other          labelComponentsShared,@"STO_CUDA_ENTRY STV_DEFAULT"
labelComponentsShared:
.text.labelComponentsShared:
[----:B------:R-:W-:Y:S01]  /*0000*/  LDC R1, c[0x0][0x37c] ;  /* 0x0000df00ff017b82 */ /* 0x000fe20000000800 */
[----:B------:R-:W0:Y:S07]  /*0010*/  S2R R3, SR_TID.X ;  /* 0x0000000000037919 */ /* 0x000e2e0000002100 */
[----:B------:R-:W1:Y:S01]  /*0020*/  S2UR UR4, SR_CTAID.X ;  /* 0x00000000000479c3 */ /* 0x000e620000002500 */
[----:B------:R-:W1:Y:S01]  /*0030*/  LDCU.U8 UR7, c[0x0][0x3c1] ;  /* 0x00007820ff0777ac */ /* 0x000e620008000000 */
[----:B------:R-:W2:Y:S01]  /*0040*/  S2R R5, SR_TID.Y ;  /* 0x0000000000057919 */ /* 0x000ea20000002200 */
[----:B------:R-:W3:Y:S05]  /*0050*/  LDCU.U8 UR6, c[0x0][0x3c0] ;  /* 0x00007800ff0677ac */ /* 0x000eea0008000000 */
[----:B------:R-:W3:Y:S01]  /*0060*/  S2UR UR5, SR_CTAID.Y ;  /* 0x00000000000579c3 */ /* 0x000ee20000002600 */
[----:B------:R-:W4:Y:S07]  /*0070*/  LDCU.64 UR8, c[0x0][0x390] ;  /* 0x00007200ff0877ac */ /* 0x000f2e0008000a00 */
[----:B------:R-:W0:Y:S08]  /*0080*/  LDC R0, c[0x0][0x360] ;  /* 0x0000d800ff007b82 */ /* 0x000e300000000800 */
[----:B------:R-:W2:Y:S01]  /*0090*/  LDC R2, c[0x0][0x364] ;  /* 0x0000d900ff027b82 */ /* 0x000ea20000000800 */
[----:B-1----:R-:W-:-:S02]  /*00a0*/  ULEA UR4, UR4, UR7, 0x1 ;  /* 0x0000000704047291 */ /* 0x002fc4000f8e08ff */
[----:B---3--:R-:W-:-:S04]  /*00b0*/  ULEA UR5, UR5, UR6, 0x1 ;  /* 0x0000000605057291 */ /* 0x008fc8000f8e08ff */
[----:B0-----:R-:W-:-:S05]  /*00c0*/  IMAD R0, R0, UR4, R3 ;  /* 0x0000000400007c24 */ /* 0x001fca000f8e0203 */
[----:B----4-:R-:W-:Y:S01]  /*00d0*/  ISETP.GE.AND P0, PT, R0, UR8, PT ;  /* 0x0000000800007c0c */ /* 0x010fe2000bf06270 */
[----:B--2---:R-:W-:-:S05]  /*00e0*/  IMAD R2, R2, UR5, R5 ;  /* 0x0000000502027c24 */ /* 0x004fca000f8e0205 */
[----:B------:R-:W-:-:S13]  /*00f0*/  ISETP.GE.OR P0, PT, R2, UR9, P0 ;  /* 0x0000000902007c0c */ /* 0x000fda0008706670 */
[----:B------:R-:W-:Y:S05]  /*0100*/  @P0 EXIT ;  /* 0x000000000000094d */ /* 0x000fea0003800000 */
[----:B------:R-:W-:Y:S06]  /*0110*/  BAR.SYNC.DEFER_BLOCKING 0x0 ;  /* 0x0000000000007b1d */ /* 0x000fec0000010000 */
[----:B------:R-:W-:Y:S05]  /*0120*/  EXIT ;  /* 0x000000000000794d */ /* 0x000fea0003800000 */
.L_x_45:
        /* <DEDUP_REMOVED lines=13> */
.L_x_88:


//--------------------- .text.labelPixelsRowed    --------------------------
	.section	.text.labelPixelsRowed,"ax",@progbits
	.align	128
        .global         labelPixelsRowed
        .type           labelPixelsRowed,@function
        .size           labelPixelsRowed,(.L_x_79 - labelPixelsRowed)
        .other          labelPixelsRowed,@"STO_CUDA_ENTRY STV_DEFAULT"
labelPixelsRowed:
.text.labelPixelsRowed:
        /* <DEDUP_REMOVED lines=9> */
[----:B--2---:R-:W-:Y:S01]  /*0090*/  ISETP.GE.U32.AND P0, PT, R2, UR7, PT ;  /* 0x0000000702007c0c */ /* 0x004fe2000bf06070 */
[----:B-1----:R-:W-:-:S05]  /*00a0*/  IMAD R5, R5, UR4, R0 ;  /* 0x0000000405057c24 */ /* 0x002fca000f8e0200 */
[----:B------:R-:W-:-:S13]  /*00b0*/  ISETP.GE.U32.OR P0, PT, R5, UR6, P0 ;  /* 0x0000000605007c0c */ /* 0x000fda0008706470 */
[----:B------:R-:W-:Y:S05]  /*00c0*/  @P0 EXIT ;  /* 0x000000000000094d */ /* 0x000fea0003800000 */
[----:B------:R-:W-:Y:S01]  /*00d0*/  I2FP.F32.S32 R3, UR6 ;  /* 0x0000000600037c45 */ /* 0x000fe20008201400 */
[----:B------:R-:W0:Y:S01]  /*00e0*/  LDCU.64 UR4, c[0x0][0x358] ;  /* 0x00006b00ff0477ac */ /* 0x000e220008000a00 */
[----:B------:R-:W-:Y:S01]  /*00f0*/  I2FP.F32.U32 R0, R5 ;  /* 0x0000000500007245 */ /* 0x000fe20000201000 */
[----:B------:R-:W-:Y:S01]  /*0100*/  BSSY.RECONVERGENT B0, `(.L_x_46) ;  /* 0x000000c000007945 */ /* 0x000fe20003800200 */
[----:B------:R-:W1:Y:S08]  /*0110*/  MUFU.RCP R4, R3 ;  /* 0x0000000300047308 */ /* 0x000e700000001000 */
[----:B------:R-:W2:Y:S01]  /*0120*/  FCHK P0, R0, R3 ;  /* 0x0000000300007302 */ /* 0x000ea20000000000 */
[----:B-1----:R-:W-:-:S04]  /*0130*/  FFMA R7, -R3, R4, 1 ;  /* 0x3f80000003077423 */ /* 0x002fc80000000104 */
[----:B------:R-:W-:-:S04]  /*0140*/  FFMA R7, R4, R7, R4 ;  /* 0x0000000704077223 */ /* 0x000fc80000000004 */
[----:B------:R-:W-:-:S04]  /*0150*/  FFMA R4, R0, R7, RZ ;  /* 0x0000000700047223 */ /* 0x000fc800000000ff */
[----:B------:R-:W-:-:S04]  /*0160*/  FFMA R6, -R3, R4, R0 ;  /* 0x0000000403067223 */ /* 0x000fc80000000100 */
[----:B------:R-:W-:Y:S01]  /*0170*/  FFMA R4, R7, R6, R4 ;  /* 0x0000000607047223 */ /* 0x000fe20000000004 */
[----:B0-2---:R-:W-:Y:S06]  /*0180*/  @!P0 BRA `(.L_x_47) ;  /* 0x00000000000c8947 */ /* 0x005fec0003800000 */
[----:B------:R-:W-:-:S07]  /*0190*/  MOV R4, 0x1b0 ;  /* 0x000001b000047802 */ /* 0x000fce0000000f00 */
[----:B------:R-:W-:Y:S05]  /*01a0*/  CALL.REL.NOINC `($__internal_0_$__cuda_sm3x_div_rn_noftz_f32_slowpath) ;  /* 0x00000000003c7944 */ /* 0x000fea0003c00000 */
[----:B------:R-:W-:-:S07]  /*01b0*/  IMAD.MOV.U32 R4, RZ, RZ, R0 ;  /* 0x000000ffff047224 */ /* 0x000fce00078e0000 */
.L_x_47:
[----:B------:R-:W-:Y:S05]  /*01c0*/  BSYNC.RECONVERGENT B0 ;  /* 0x0000000000007941 */ /* 0x000fea0003800200 */
.L_x_46:
[----:B------:R-:W-:Y:S01]  /*01d0*/  FMUL R4, R4, 255 ;  /* 0x437f000004047820 */ /* 0x000fe20000400000 */
[----:B------:R-:W0:Y:S01]  /*01e0*/  LDC.64 R6, c[0x0][0x380] ;  /* 0x0000e000ff067b82 */ /* 0x000e220000000a00 */
[----:B------:R-:W1:Y:S04]  /*01f0*/  LDCU UR7, c[0x0][0x388] ;  /* 0x00007100ff0777ac */ /* 0x000e680008000800 */
[----:B------:R-:W2:Y:S01]  /*0200*/  F2I.U32.TRUNC.NTZ R4, R4 ;  /* 0x0000000400047305 */ /* 0x000ea2000020f000 */
[----:B------:R-:W-:Y:S02]  /*0210*/  UMOV UR6, 0x3340 ;  /* 0x0000334000067882 */ /* 0x000fe40000000000 */
[----:B------:R-:W-:Y:S02]  /*0220*/  IMAD.U32 R8, RZ, RZ, UR6 ;  /* 0x00000006ff087e24 */ /* 0x000fe4000f8e00ff */
[----:B-1----:R-:W-:Y:S01]  /*0230*/  IMAD R3, R2, UR7, R5 ;  /* 0x0000000702037c24 */ /* 0x002fe2000f8e0205 */
[----:B--2---:R-:W-:-:S02]  /*0240*/  PRMT R0, R4, 0x3340, RZ ;  /* 0x0000334004007816 */ /* 0x004fc400000000ff */
[----:B------:R-:W-:Y:S01]  /*0250*/  PRMT R5, RZ, R8, 0xffff ;  /* 0x0000ffffff057416 */ /* 0x000fe20000000008 */
[----:B0-----:R-:W-:-:S03]  /*0260*/  IMAD.WIDE.U32 R2, R3, 0x4, R6 ;  /* 0x0000000403027825 */ /* 0x001fc600078e0006 */
[----:B------:R-:W-:-:S05]  /*0270*/  PRMT R5, R0, 0x5410, R5 ;  /* 0x0000541000057816 */ /* 0x000fca0000000005 */
[----:B------:R-:W-:Y:S01]  /*0280*/  STG.E desc[UR4][R2.64], R5 ;  /* 0x0000000502007986 */ /* 0x000fe2000c101904 */
[----:B------:R-:W-:Y:S05]  /*0290*/  EXIT ;  /* 0x000000000000794d */ /* 0x000fea0003800000 */
        .weak           $__internal_0_$__cuda_sm3x_div_rn_noftz_f32_slowpath
        .type           $__internal_0_$__cuda_sm3x_div_rn_noftz_f32_slowpath,@function
        .size           $__internal_0_$__cuda_sm3x_div_rn_noftz_f32_slowpath,(.L_x_79 - $__internal_0_$__cuda_sm3x_div_rn_noftz_f32_slowpath)
$__internal_0_$__cuda_sm3x_div_rn_noftz_f32_slowpath:
[--C-:B------:R-:W-:Y:S01]  /*02a0*/  SHF.R.U32.HI R7, RZ, 0x17, R3.reuse ;  /* 0x00000017ff077819 */ /* 0x100fe20000011603 */
[----:B------:R-:W-:Y:S01]  /*02b0*/  BSSY.RECONVERGENT B1, `(.L_x_48) ;  /* 0x0000064000017945 */ /* 0x000fe20003800200 */
[--C-:B------:R-:W-:Y:S01]  /*02c0*/  SHF.R.U32.HI R6, RZ, 0x17, R0.reuse ;  /* 0x00000017ff067819 */ /* 0x100fe20000011600 */
[----:B------:R-:W-:Y:S01]  /*02d0*/  IMAD.MOV.U32 R8, RZ, RZ, R0 ;  /* 0x000000ffff087224 */ /* 0x000fe200078e0000 */
[----:B------:R-:W-:Y:S01]  /*02e0*/  LOP3.LUT R7, R7, 0xff, RZ, 0xc0, !PT ;  /* 0x000000ff07077812 */ /* 0x000fe200078ec0ff */
[----:B------:R-:W-:Y:S01]  /*02f0*/  IMAD.MOV.U32 R9, RZ, RZ, R3 ;  /* 0x000000ffff097224 */ /* 0x000fe200078e0003 */
[----:B------:R-:W-:-:S03]  /*0300*/  LOP3.LUT R6, R6, 0xff, RZ, 0xc0, !PT ;  /* 0x000000ff06067812 */ /* 0x000fc600078ec0ff */
[----:B------:R-:W-:Y:S02]  /*0310*/  VIADD R12, R7, 0xffffffff ;  /* 0xffffffff070c7836 */ /* 0x000fe40000000000 */
[----:B------:R-:W-:-:S03]  /*0320*/  VIADD R11, R6, 0xffffffff ;  /* 0xffffffff060b7836 */ /* 0x000fc60000000000 */
[----:B------:R-:W-:-:S04]  /*0330*/  ISETP.GT.U32.AND P0, PT, R12, 0xfd, PT ;  /* 0x000000fd0c00780c */ /* 0x000fc80003f04070 */
[----:B------:R-:W-:-:S13]  /*0340*/  ISETP.GT.U32.OR P0, PT, R11, 0xfd, P0 ;  /* 0x000000fd0b00780c */ /* 0x000fda0000704470 */
[----:B------:R-:W-:Y:S01]  /*0350*/  @!P0 IMAD.MOV.U32 R10, RZ, RZ, RZ ;  /* 0x000000ffff0a8224 */ /* 0x000fe200078e00ff */
[----:B------:R-:W-:Y:S06]  /*0360*/  @!P0 BRA `(.L_x_49) ;  /* 0x00000000005c8947 */ /* 0x000fec0003800000 */
[----:B------:R-:W-:Y:S02]  /*0370*/  FSETP.GTU.FTZ.AND P0, PT, |R0|, +INF , PT ;  /* 0x7f8000000000780b */ /* 0x000fe40003f1c200 */
[----:B------:R-:W-:-:S04]  /*0380*/  FSETP.GTU.FTZ.AND P1, PT, |R3|, +INF , PT ;  /* 0x7f8000000300780b */ /* 0x000fc80003f3c200 */
[----:B------:R-:W-:-:S13]  /*0390*/  PLOP3.LUT P0, PT, P0, P1, PT, 0xf8, 0x8f ;  /* 0x00000000008f781c */ /* 0x000fda0000703f70 */
[----:B------:R-:W-:Y:S05]  /*03a0*/  @P0 BRA `(.L_x_50) ;  /* 0x00000004004c0947 */ /* 0x000fea0003800000 */
[----:B------:R-:W-:-:S13]  /*03b0*/  LOP3.LUT P0, RZ, R9, 0x7fffffff, R8, 0xc8, !PT ;  /* 0x7fffffff09ff7812 */ /* 0x000fda000780c808 */
[----:B------:R-:W-:Y:S05]  /*03c0*/  @!P0 BRA `(.L_x_51) ;  /* 0x00000004003c8947 */ /* 0x000fea0003800000 */
[C---:B------:R-:W-:Y:S02]  /*03d0*/  FSETP.NEU.FTZ.AND P2, PT, |R0|.reuse, +INF , PT ;  /* 0x7f8000000000780b */ /* 0x040fe40003f5d200 */
[----:B------:R-:W-:Y:S02]  /*03e0*/  FSETP.NEU.FTZ.AND P1, PT, |R3|, +INF , PT ;  /* 0x7f8000000300780b */ /* 0x000fe40003f3d200 */
[----:B------:R-:W-:-:S11]  /*03f0*/  FSETP.NEU.FTZ.AND P0, PT, |R0|, +INF , PT ;  /* 0x7f8000000000780b */ /* 0x000fd60003f1d200 */
[----:B------:R-:W-:Y:S05]  /*0400*/  @!P1 BRA !P2, `(.L_x_51) ;  /* 0x00000004002c9947 */ /* 0x000fea0005000000 */
[----:B------:R-:W-:-:S04]  /*0410*/  LOP3.LUT P2, RZ, R8, 0x7fffffff, RZ, 0xc0, !PT ;  /* 0x7fffffff08ff7812 */ /* 0x000fc8000784c0ff */
[----:B------:R-:W-:-:S13]  /*0420*/  PLOP3.LUT P1, PT, P1, P2, PT, 0x2f, 0xf2 ;  /* 0x0000000000f2781c */ /* 0x000fda0000f24577 */
[----:B------:R-:W-:Y:S05]  /*0430*/  @P1 BRA `(.L_x_52) ;  /* 0x0000000400181947 */ /* 0x000fea0003800000 */
[----:B------:R-:W-:-:S04]  /*0440*/  LOP3.LUT P1, RZ, R9, 0x7fffffff, RZ, 0xc0, !PT ;  /* 0x7fffffff09ff7812 */ /* 0x000fc8000782c0ff */
[----:B------:R-:W-:-:S13]  /*0450*/  PLOP3.LUT P0, PT, P0, P1, PT, 0x2f, 0xf2 ;  /* 0x0000000000f2781c */ /* 0x000fda0000702577 */
[----:B------:R-:W-:Y:S05]  /*0460*/  @P0 BRA `(.L_x_53) ;  /* 0x0000000400000947 */ /* 0x000fea0003800000 */
[----:B------:R-:W-:Y:S02]  /*0470*/  ISETP.GE.AND P0, PT, R11, RZ, PT ;  /* 0x000000ff0b00720c */ /* 0x000fe40003f06270 */
[----:B------:R-:W-:-:S11]  /*0480*/  ISETP.GE.AND P1, PT, R12, RZ, PT ;  /* 0x000000ff0c00720c */ /* 0x000fd60003f26270 */
[----:B------:R-:W-:Y:S02]  /*0490*/  @P0 IMAD.MOV.U32 R10, RZ, RZ, RZ ;  /* 0x000000ffff0a0224 */ /* 0x000fe400078e00ff */
[----:B------:R-:W-:Y:S01]  /*04a0*/  @!P0 FFMA R8, R0, 1.84467440737095516160e+19, RZ ;  /* 0x5f80000000088823 */ /* 0x000fe200000000ff */
[----:B------:R-:W-:Y:S02]  /*04b0*/  @!P0 IMAD.MOV.U32 R10, RZ, RZ, -0x40 ;  /* 0xffffffc0ff0a8424 */ /* 0x000fe400078e00ff */
[----:B------:R-:W-:Y:S02]  /*04c0*/  @!P1 FFMA R9, R3, 1.84467440737095516160e+19, RZ ;  /* 0x5f80000003099823 */ /* 0x000fe400000000ff */
[----:B------:R-:W-:-:S07]  /*04d0*/  @!P1 VIADD R10, R10, 0x40 ;  /* 0x000000400a0a9836 */ /* 0x000fce0000000000 */
.L_x_49:
[----:B------:R-:W-:Y:S01]  /*04e0*/  LEA R0, R7, 0xc0800000, 0x17 ;  /* 0xc080000007007811 */ /* 0x000fe200078eb8ff */
[----:B------:R-:W-:Y:S01]  /*04f0*/  VIADD R6, R6, 0xffffff81 ;  /* 0xffffff8106067836 */ /* 0x000fe20000000000 */
[----:B------:R-:W-:Y:S03]  /*0500*/  BSSY.RECONVERGENT B2, `(.L_x_54) ;  /* 0x0000035000027945 */ /* 0x000fe60003800200 */
[----:B------:R-:W-:Y:S01]  /*0510*/  IMAD.IADD R9, R9, 0x1, -R0 ;  /* 0x0000000109097824 */ /* 0x000fe200078e0a00 */
[C---:B------:R-:W-:Y:S01]  /*0520*/  IADD3 R7, PT, PT, R6.reuse, 0x7f, -R7 ;  /* 0x0000007f06077810 */ /* 0x040fe20007ffe807 */
[----:B------:R-:W-:Y:S02]  /*0530*/  IMAD R0, R6, -0x800000, R8 ;  /* 0xff80000006007824 */ /* 0x000fe400078e0208 */
[----:B------:R-:W0:Y:S01]  /*0540*/  MUFU.RCP R3, R9 ;  /* 0x0000000900037308 */ /* 0x000e220000001000 */
[----:B------:R-:W-:Y:S01]  /*0550*/  FADD.FTZ R11, -R9, -RZ ;  /* 0x800000ff090b7221 */ /* 0x000fe20000010100 */
[----:B------:R-:W-:-:S03]  /*0560*/  IMAD.IADD R7, R7, 0x1, R10 ;  /* 0x0000000107077824 */ /* 0x000fc600078e020a */
[----:B0-----:R-:W-:-:S04]  /*0570*/  FFMA R12, R3, R11, 1 ;  /* 0x3f800000030c7423 */ /* 0x001fc8000000000b */
[----:B------:R-:W-:-:S04]  /*0580*/  FFMA R12, R3, R12, R3 ;  /* 0x0000000c030c7223 */ /* 0x000fc80000000003 */
[----:B------:R-:W-:-:S04]  /*0590*/  FFMA R3, R0, R12, RZ ;  /* 0x0000000c00037223 */ /* 0x000fc800000000ff */
[----:B------:R-:W-:-:S04]  /*05a0*/  FFMA R8, R11, R3, R0 ;  /* 0x000000030b087223 */ /* 0x000fc80000000000 */
[----:B------:R-:W-:-:S04]  /*05b0*/  FFMA R13, R12, R8, R3 ;  /* 0x000000080c0d7223 */ /* 0x000fc80000000003 */
[----:B------:R-:W-:-:S04]  /*05c0*/  FFMA R8, R11, R13, R0 ;  /* 0x0000000d0b087223 */ /* 0x000fc80000000000 */
[----:B------:R-:W-:-:S05]  /*05d0*/  FFMA R0, R12, R8, R13 ;  /* 0x000000080c007223 */ /* 0x000fca000000000d */
[----:B------:R-:W-:-:S04]  /*05e0*/  SHF.R.U32.HI R3, RZ, 0x17, R0 ;  /* 0x00000017ff037819 */ /* 0x000fc80000011600 */
[----:B------:R-:W-:-:S05]  /*05f0*/  LOP3.LUT R3, R3, 0xff, RZ, 0xc0, !PT ;  /* 0x000000ff03037812 */ /* 0x000fca00078ec0ff */
[----:B------:R-:W-:-:S04]  /*0600*/  IMAD.IADD R9, R3, 0x1, R7 ;  /* 0x0000000103097824 */ /* 0x000fc800078e0207 */
[----:B------:R-:W-:-:S05]  /*0610*/  VIADD R3, R9, 0xffffffff ;  /* 0xffffffff09037836 */ /* 0x000fca0000000000 */
[----:B------:R-:W-:-:S13]  /*0620*/  ISETP.GE.U32.AND P0, PT, R3, 0xfe, PT ;  /* 0x000000fe0300780c */ /* 0x000fda0003f06070 */
[----:B------:R-:W-:Y:S05]  /*0630*/  @!P0 BRA `(.L_x_55) ;  /* 0x0000000000808947 */ /* 0x000fea0003800000 */
[----:B------:R-:W-:-:S13]  /*0640*/  ISETP.GT.AND P0, PT, R9, 0xfe, PT ;  /* 0x000000fe0900780c */ /* 0x000fda0003f04270 */
[----:B------:R-:W-:Y:S05]  /*0650*/  @P0 BRA `(.L_x_56) ;  /* 0x00000000006c0947 */ /* 0x000fea0003800000 */
[----:B------:R-:W-:-:S13]  /*0660*/  ISETP.GE.AND P0, PT, R9, 0x1, PT ;  /* 0x000000010900780c */ /* 0x000fda0003f06270 */
[----:B------:R-:W-:Y:S05]  /*0670*/  @P0 BRA `(.L_x_57) ;  /* 0x0000000000740947 */ /* 0x000fea0003800000 */
[----:B------:R-:W-:Y:S02]  /*0680*/  ISETP.GE.AND P0, PT, R9, -0x18, PT ;  /* 0xffffffe80900780c */ /* 0x000fe40003f06270 */
[----:B------:R-:W-:-:S11]  /*0690*/  LOP3.LUT R0, R0, 0x80000000, RZ, 0xc0, !PT ;  /* 0x8000000000007812 */ /* 0x000fd600078ec0ff */
[----:B------:R-:W-:Y:S05]  /*06a0*/  @!P0 BRA `(.L_x_57) ;  /* 0x0000000000688947 */ /* 0x000fea0003800000 */
[CCC-:B------:R-:W-:Y:S01]  /*06b0*/  FFMA.RZ R3, R12.reuse, R8.reuse, R13.reuse ;  /* 0x000000080c037223 */ /* 0x1c0fe2000000c00d */
[CCC-:B------:R-:W-:Y:S01]  /*06c0*/  FFMA.RM R6, R12.reuse, R8.reuse, R13.reuse ;  /* 0x000000080c067223 */ /* 0x1c0fe2000000400d */
[C---:B------:R-:W-:Y:S02]  /*06d0*/  ISETP.NE.AND P2, PT, R9.reuse, RZ, PT ;  /* 0x000000ff0900720c */ /* 0x040fe40003f45270 */
[----:B------:R-:W-:Y:S02]  /*06e0*/  ISETP.NE.AND P1, PT, R9, RZ, PT ;  /* 0x000000ff0900720c */ /* 0x000fe40003f25270 */
[----:B------:R-:W-:Y:S01]  /*06f0*/  LOP3.LUT R7, R3, 0x7fffff, RZ, 0xc0, !PT ;  /* 0x007fffff03077812 */ /* 0x000fe200078ec0ff */
[----:B------:R-:W-:Y:S01]  /*0700*/  FFMA.RP R3, R12, R8, R13 ;  /* 0x000000080c037223 */ /* 0x000fe2000000800d */
[----:B------:R-:W-:Y:S02]  /*0710*/  VIADD R8, R9, 0x20 ;  /* 0x0000002009087836 */ /* 0x000fe40000000000 */
[----:B------:R-:W-:Y:S01]  /*0720*/  LOP3.LUT R7, R7, 0x800000, RZ, 0xfc, !PT ;  /* 0x0080000007077812 */ /* 0x000fe200078efcff */
[----:B------:R-:W-:Y:S01]  /*0730*/  IMAD.MOV R9, RZ, RZ, -R9 ;  /* 0x000000ffff097224 */ /* 0x000fe200078e0a09 */
[----:B------:R-:W-:-:S02]  /*0740*/  FSETP.NEU.FTZ.AND P0, PT, R3, R6, PT ;  /* 0x000000060300720b */ /* 0x000fc40003f1d000 */
[----:B------:R-:W-:Y:S02]  /*0750*/  SHF.L.U32 R8, R7, R8, RZ ;  /* 0x0000000807087219 */ /* 0x000fe400000006ff */
[----:B------:R-:W-:Y:S02]  /*0760*/  SEL R6, R9, RZ, P2 ;  /* 0x000000ff09067207 */ /* 0x000fe40001000000 */
[----:B------:R-:W-:Y:S02]  /*0770*/  ISETP.NE.AND P1, PT, R8, RZ, P1 ;  /* 0x000000ff0800720c */ /* 0x000fe40000f25270 */
[----:B------:R-:W-:Y:S02]  /*0780*/  SHF.R.U32.HI R6, RZ, R6, R7 ;  /* 0x00000006ff067219 */ /* 0x000fe40000011607 */
[----:B------:R-:W-:Y:S02]  /*0790*/  PLOP3.LUT P0, PT, P0, P1, PT, 0xf8, 0x8f ;  /* 0x00000000008f781c */ /* 0x000fe40000703f70 */
[----:B------:R-:W-:-:S02]  /*07a0*/  SHF.R.U32.HI R8, RZ, 0x1, R6 ;  /* 0x00000001ff087819 */ /* 0x000fc40000011606 */
[----:B------:R-:W-:-:S04]  /*07b0*/  SEL R3, RZ, 0x1, !P0 ;  /* 0x00000001ff037807 */ /* 0x000fc80004000000 */
[----:B------:R-:W-:-:S04]  /*07c0*/  LOP3.LUT R3, R3, 0x1, R8, 0xf8, !PT ;  /* 0x0000000103037812 */ /* 0x000fc800078ef808 */
[----:B------:R-:W-:-:S05]  /*07d0*/  LOP3.LUT R3, R3, R6, RZ, 0xc0, !PT ;  /* 0x0000000603037212 */ /* 0x000fca00078ec0ff */
[----:B------:R-:W-:-:S05]  /*07e0*/  IMAD.IADD R3, R8, 0x1, R3 ;  /* 0x0000000108037824 */ /* 0x000fca00078e0203 */
[----:B------:R-:W-:Y:S01]  /*07f0*/  LOP3.LUT R0, R3, R0, RZ, 0xfc, !PT ;  /* 0x0000000003007212 */ /* 0x000fe200078efcff */
[----:B------:R-:W-:Y:S06]  /*0800*/  BRA `(.L_x_57) ;  /* 0x0000000000107947 */ /* 0x000fec0003800000 */
.L_x_56:
[----:B------:R-:W-:-:S04]  /*0810*/  LOP3.LUT R0, R0, 0x80000000, RZ, 0xc0, !PT ;  /* 0x8000000000007812 */ /* 0x000fc800078ec0ff */
[----:B------:R-:W-:Y:S01]  /*0820*/  LOP3.LUT R0, R0, 0x7f800000, RZ, 0xfc, !PT ;  /* 0x7f80000000007812 */ /* 0x000fe200078efcff */
[----:B------:R-:W-:Y:S06]  /*0830*/  BRA `(.L_x_57) ;  /* 0x0000000000047947 */ /* 0x000fec0003800000 */
.L_x_55:
[----:B------:R-:W-:-:S07]  /*0840*/  IMAD R0, R7, 0x800000, R0 ;  /* 0x0080000007007824 */ /* 0x000fce00078e0200 */
.L_x_57:
[----:B------:R-:W-:Y:S05]  /*0850*/  BSYNC.RECONVERGENT B2 ;  /* 0x0000000000027941 */ /* 0x000fea0003800200 */
.L_x_54:
[----:B------:R-:W-:Y:S05]  /*0860*/  BRA `(.L_x_58) ;  /* 0x0000000000207947 */ /* 0x000fea0003800000 */
.L_x_53:
[----:B------:R-:W-:-:S04]  /*0870*/  LOP3.LUT R0, R9, 0x80000000, R8, 0x48, !PT ;  /* 0x8000000009007812 */ /* 0x000fc800078e4808 */
[----:B------:R-:W-:Y:S01]  /*0880*/  LOP3.LUT R0, R0, 0x7f800000, RZ, 0xfc, !PT ;  /* 0x7f80000000007812 */ /* 0x000fe200078efcff */
[----:B------:R-:W-:Y:S06]  /*0890*/  BRA `(.L_x_58) ;  /* 0x0000000000147947 */ /* 0x000fec0003800000 */
.L_x_52:
[----:B------:R-:W-:Y:S01]  /*08a0*/  LOP3.LUT R0, R9, 0x80000000, R8, 0x48, !PT ;  /* 0x8000000009007812 */ /* 0x000fe200078e4808 */
[----:B------:R-:W-:Y:S06]  /*08b0*/  BRA `(.L_x_58) ;  /* 0x00000000000c7947 */ /* 0x000fec0003800000 */
.L_x_51:
[----:B------:R-:W0:Y:S01]  /*08c0*/  MUFU.RSQ R0, -QNAN ;  /* 0xffc0000000007908 */ /* 0x000e220000001400 */
[----:B------:R-:W-:Y:S05]  /*08d0*/  BRA `(.L_x_58) ;  /* 0x0000000000047947 */ /* 0x000fea0003800000 */
.L_x_50:
[----:B------:R-:W-:-:S07]  /*08e0*/  FADD.FTZ R0, R0, R3 ;  /* 0x0000000300007221 */ /* 0x000fce0000010000 */
.L_x_58:
[----:B------:R-:W-:Y:S05]  /*08f0*/  BSYNC.RECONVERGENT B1 ;  /* 0x0000000000017941 */ /* 0x000fea0003800200 */
.L_x_48:
[----:B------:R-:W-:Y:S02]  /*0900*/  IMAD.MOV.U32 R6, RZ, RZ, R4 ;  /* 0x000000ffff067224 */ /* 0x000fe400078e0004 */
[----:B------:R-:W-:-:S04]  /*0910*/  IMAD.MOV.U32 R7, RZ, RZ, 0x0 ;  /* 0x00000000ff077424 */ /* 0x000fc800078e00ff */
[----:B0-----:R-:W-:Y:S05]  /*0920*/  RET.REL.NODEC R6 `(labelPixelsRowed) ;  /* 0xfffffff406b47950 */ /* 0x001fea0003c3ffff */
.L_x_59:
        /* <DEDUP_REMOVED lines=13> */
.L_x_79:


//--------------------- .text.labelPixelsCombinations --------------------------
	.section	.text.labelPixelsCombinations,"ax",@progbits
	.align	128
        .global         labelPixelsCombinations
        .type           labelPixelsCombinations,@function
        .size           labelPixelsCombinations,(.L_x_90 - labelPixelsCombinations)
        .other          labelPixelsCombinations,@"STO_CUDA_ENTRY STV_DEFAULT"
labelPixelsCombinations:
.text.labelPixelsCombinations:
        /* <DEDUP_REMOVED lines=13> */
[----:B------:R-:W-:Y:S01]  /*00d0*/  UMOV UR4, URZ ;  /* 0x000000ff00047c82 */ /* 0x000fe20008000000 */
[----:B------:R-:W-:Y:S01]  /*00e0*/  UMOV UR5, UR6 ;  /* 0x0000000600057c82 */ /* 0x000fe20008000000 */
[----:B------:R-:W0:Y:S01]  /*00f0*/  LDC.64 R2, c[0x0][0x380] ;  /* 0x0000e000ff027b82 */ /* 0x000e220000000a00 */
[----:B------:R-:W-:Y:S01]  /*0100*/  UIMAD.WIDE UR4, UR6, -0x7f7f7f7f, UR4 ;  /* 0x80808081060478a5 */ /* 0x000fe2000f8e0204 */
[----:B------:R-:W-:Y:S01]  /*0110*/  IMAD.HI.U32 R4, R5, -0x7f7f7f7f, RZ ;  /* 0x8080808105047827 */ /* 0x000fe200078e00ff */
[----:B------:R-:W1:Y:S03]  /*0120*/  LDCU.64 UR8, c[0x0][0x358] ;  /* 0x00006b00ff0877ac */ /* 0x000e660008000a00 */
[----:B------:R-:W-:Y:S01]  /*0130*/  IMAD.HI.U32 R7, R0, -0x7f7f7f7f, RZ ;  /* 0x8080808100077827 */ /* 0x000fe200078e00ff */
[----:B------:R-:W-:Y:S01]  /*0140*/  USHF.R.U32.HI UR4, URZ, 0x1f, UR5 ;  /* 0x0000001fff047899 */ /* 0x000fe20008011605 */
[----:B------:R-:W-:-:S03]  /*0150*/  SHF.R.U32.HI R4, RZ, 0x7, R4 ;  /* 0x00000007ff047819 */ /* 0x000fc60000011604 */
[----:B------:R-:W-:Y:S01]  /*0160*/  ULEA.HI UR4, UR5, UR4, URZ, 0x19 ;  /* 0x0000000405047291 */ /* 0x000fe2000f8fc8ff */
[C---:B------:R-:W-:Y:S02]  /*0170*/  LEA.HI R9, R7.reuse, R4, RZ, 0x19 ;  /* 0x0000000407097211 */ /* 0x040fe400078fc8ff */
[----:B------:R-:W-:Y:S01]  /*0180*/  UMOV UR5, 0x3340 ;  /* 0x0000334000057882 */ /* 0x000fe20000000000 */
[----:B------:R-:W-:Y:S02]  /*0190*/  LEA.HI R7, R7, R0, RZ, 0x19 ;  /* 0x0000000007077211 */ /* 0x000fe400078fc8ff */
[----:B------:R-:W-:Y:S01]  /*01a0*/  IMAD R9, R4, UR4, R9 ;  /* 0x0000000404097c24 */ /* 0x000fe2000f8e0209 */
[----:B------:R-:W-:Y:S01]  /*01b0*/  MOV R6, UR5 ;  /* 0x0000000500067c02 */ /* 0x000fe20008000f00 */
[C---:B------:R-:W-:Y:S02]  /*01c0*/  IMAD.IADD R4, R5.reuse, 0x1, R4 ;  /* 0x0000000105047824 */ /* 0x040fe400078e0204 */
[----:B------:R-:W-:Y:S01]  /*01d0*/  IMAD R5, R5, UR6, R0 ;  /* 0x0000000605057c24 */ /* 0x000fe2000f8e0200 */
[----:B------:R-:W-:-:S02]  /*01e0*/  PRMT R9, R9, R6, 0xffff ;  /* 0x0000ffff09097416 */ /* 0x000fc40000000006 */
[----:B------:R-:W-:Y:S01]  /*01f0*/  PRMT R4, R7, 0x3340, R4 ;  /* 0x0000334007047816 */ /* 0x000fe20000000004 */
[----:B0-----:R-:W-:-:S03]  /*0200*/  IMAD.WIDE.U32 R2, R5, 0x4, R2 ;  /* 0x0000000405027825 */ /* 0x001fc600078e0002 */
[----:B------:R-:W-:-:S05]  /*0210*/  PRMT R9, R4, 0x5410, R9 ;  /* 0x0000541004097816 */ /* 0x000fca0000000009 */
[----:B-1----:R-:W-:Y:S01]  /*0220*/  STG.E desc[UR8][R2.64], R9 ;  /* 0x0000000902007986 */ /* 0x002fe2000c101908 */
[----:B------:R-:W-:Y:S05]  /*0230*/  EXIT ;  /* 0x000000000000794d */ /* 0x000fea0003800000 */
.L_x_60:
        /* <DEDUP_REMOVED lines=12> */
.L_x_90:


//--------------------- .text.labelPixels         --------------------------
	.section	.text.labelPixels,"ax",@progbits
	.align	128
        .global         labelPixels
        .type           labelPixels,@function
        .size           labelPixels,(.L_x_80 - labelPixels)
        .other          labelPixels,@"STO_CUDA_ENTRY STV_DEFAULT"
labelPixels:
.text.labelPixels:
        /* <DEDUP_REMOVED lines=14> */
[----:B------:R-:W-:Y:S01]  /*00e0*/  BSSY.RECONVERGENT B0, `(.L_x_61) ;  /* 0x000000d000007945 */ /* 0x000fe20003800200 */
[----:B------:R-:W-:Y:S02]  /*00f0*/  I2FP.F32.U32 R0, R2 ;  /* 0x0000000200007245 */ /* 0x000fe40000201000 */
[----:B------:R-:W0:Y:S08]  /*0100*/  MUFU.RCP R4, R3 ;  /* 0x0000000300047308 */ /* 0x000e300000001000 */
[----:B------:R-:W1:Y:S01]  /*0110*/  FCHK P0, R0, R3 ;  /* 0x0000000300007302 */ /* 0x000e620000000000 */
[----:B0-----:R-:W-:-:S04]  /*0120*/  FFMA R7, -R3, R4, 1 ;  /* 0x3f80000003077423 */ /* 0x001fc80000000104 */
[----:B------:R-:W-:-:S04]  /*0130*/  FFMA R7, R4, R7, R4 ;  /* 0x0000000704077223 */ /* 0x000fc80000000004 */
[----:B------:R-:W-:-:S04]  /*0140*/  FFMA R4, R0, R7, RZ ;  /* 0x0000000700047223 */ /* 0x000fc800000000ff */
[----:B------:R-:W-:-:S04]  /*0150*/  FFMA R6, -R3, R4, R0 ;  /* 0x0000000403067223 */ /* 0x000fc80000000100 */
[----:B------:R-:W-:Y:S01]  /*0160*/  FFMA R4, R7, R6, R4 ;  /* 0x0000000607047223 */ /* 0x000fe20000000004 */
[----:B-1----:R-:W-:Y:S06]  /*0170*/  @!P0 BRA `(.L_x_62) ;  /* 0x00000000000c8947 */ /* 0x002fec0003800000 */
[----:B------:R-:W-:-:S07]  /*0180*/  MOV R6, 0x1a0 ;  /* 0x000001a000067802 */ /* 0x000fce0000000f00 */
[----:B------:R-:W-:Y:S05]  /*0190*/  CALL.REL.NOINC `($__internal_1_$__cuda_sm3x_div_rn_noftz_f32_slowpath) ;  /* 0x0000000000887944 */ /* 0x000fea0003c00000 */
[----:B------:R-:W-:-:S07]  /*01a0*/  IMAD.MOV.U32 R4, RZ, RZ, R0 ;  /* 0x000000ffff047224 */ /* 0x000fce00078e0000 */
.L_x_62:
[----:B------:R-:W-:Y:S05]  /*01b0*/  BSYNC.RECONVERGENT B0 ;  /* 0x0000000000007941 */ /* 0x000fea0003800200 */
.L_x_61:
[----:B------:R-:W0:Y:S01]  /*01c0*/  LDCU UR4, c[0x0][0x38c] ;  /* 0x00007180ff0477ac */ /* 0x000e220008000800 */
[----:B------:R-:W-:Y:S01]  /*01d0*/  I2FP.F32.U32 R0, R5 ;  /* 0x0000000500007245 */ /* 0x000fe20000201000 */
[----:B------:R-:W-:Y:S01]  /*01e0*/  FMUL R4, R4, 255 ;  /* 0x437f000004047820 */ /* 0x000fe20000400000 */
[----:B------:R-:W-:Y:S05]  /*01f0*/  BSSY.RECONVERGENT B0, `(.L_x_63) ;  /* 0x000000f000007945 */ /* 0x000fea0003800200 */
[----:B------:R-:W-:Y:S01]  /*0200*/  F2I.U32.TRUNC.NTZ R4, R4 ;  /* 0x0000000400047305 */ /* 0x000fe2000020f000 */
[----:B0-----:R-:W-:Y:S01]  /*0210*/  I2FP.F32.S32 R3, UR4 ;  /* 0x0000000400037c45 */ /* 0x001fe20008201400 */
[----:B------:R-:W0:Y:S06]  /*0220*/  LDCU.64 UR4, c[0x0][0x358] ;  /* 0x00006b00ff0477ac */ /* 0x000e2c0008000a00 */
        /* <DEDUP_REMOVED lines=9> */
[----:B------:R-:W-:Y:S05]  /*02c0*/  CALL.REL.NOINC `($__internal_1_$__cuda_sm3x_div_rn_noftz_f32_slowpath) ;  /* 0x00000000003c7944 */ /* 0x000fea0003c00000 */
[----:B------:R-:W-:-:S07]  /*02d0*/  IMAD.MOV.U32 R6, RZ, RZ, R0 ;  /* 0x000000ffff067224 */ /* 0x000fce00078e0000 */
.L_x_64:
[----:B------:R-:W-:Y:S05]  /*02e0*/  BSYNC.RECONVERGENT B0 ;  /* 0x0000000000007941 */ /* 0x000fea0003800200 */
.L_x_63:
[----:B------:R-:W-:Y:S01]  /*02f0*/  FMUL R0, R6, 255 ;  /* 0x437f000006007820 */ /* 0x000fe20000400000 */
[----:B------:R-:W0:Y:S01]  /*0300*/  LDCU UR7, c[0x0][0x388] ;  /* 0x00007100ff0777ac */ /* 0x000e220008000800 */
[----:B------:R-:W1:Y:S02]  /*0310*/  LDC.64 R6, c[0x0][0x380] ;  /* 0x0000e000ff067b82 */ /* 0x000e640000000a00 */
[----:B------:R-:W2:Y:S01]  /*0320*/  F2I.U32.TRUNC.NTZ R3, R0 ;  /* 0x0000000000037305 */ /* 0x000ea2000020f000 */
[----:B------:R-:W-:Y:S02]  /*0330*/  UMOV UR6, 0x3340 ;  /* 0x0000334000067882 */ /* 0x000fe40000000000 */
[----:B------:R-:W-:-:S05]  /*0340*/  IMAD.U32 R9, RZ, RZ, UR6 ;  /* 0x00000006ff097e24 */ /* 0x000fca000f8e00ff */
[----:B------:R-:W-:Y:S01]  /*0350*/  PRMT R9, RZ, R9, 0xffff ;  /* 0x0000ffffff097416 */ /* 0x000fe20000000009 */
[----:B0-----:R-:W-:Y:S01]  /*0360*/  IMAD R5, R5, UR7, R2 ;  /* 0x0000000705057c24 */ /* 0x001fe2000f8e0202 */
[----:B--2---:R-:W-:-:S04]  /*0370*/  PRMT R4, R4, 0x3340, R3 ;  /* 0x0000334004047816 */ /* 0x004fc80000000003 */
[----:B------:R-:W-:Y:S01]  /*0380*/  PRMT R9, R4, 0x5410, R9 ;  /* 0x0000541004097816 */ /* 0x000fe20000000009 */
[----:B-1----:R-:W-:-:S05]  /*0390*/  IMAD.WIDE.U32 R2, R5, 0x4, R6 ;  /* 0x0000000405027825 */ /* 0x002fca00078e0006 */
[----:B------:R-:W-:Y:S01]  /*03a0*/  STG.E desc[UR4][R2.64], R9 ;  /* 0x0000000902007986 */ /* 0x000fe2000c101904 */
[----:B------:R-:W-:Y:S05]  /*03b0*/  EXIT ;  /* 0x000000000000794d */ /* 0x000fea0003800000 */
        .weak           $__internal_1_$__cuda_sm3x_div_rn_noftz_f32_slowpath
        .type           $__internal_1_$__cuda_sm3x_div_rn_noftz_f32_slowpath,@function
        .size           $__internal_1_$__cuda_sm3x_div_rn_noftz_f32_slowpath,(.L_x_80 - $__internal_1_$__cuda_sm3x_div_rn_noftz_f32_slowpath)
$__internal_1_$__cuda_sm3x_div_rn_noftz_f32_slowpath:
[----:B------:R-:W-:Y:S01]  /*03c0*/  SHF.R.U32.HI R8, RZ, 0x17, R3 ;  /* 0x00000017ff087819 */ /* 0x000fe20000011603 */
[----:B------:R-:W-:Y:S01]  /*03d0*/  BSSY.RECONVERGENT B1, `(.L_x_65) ;  /* 0x0000062000017945 */ /* 0x000fe20003800200 */
[----:B------:R-:W-:Y:S02]  /*03e0*/  SHF.R.U32.HI R7, RZ, 0x17, R0 ;  /* 0x00000017ff077819 */ /* 0x000fe40000011600 */
[----:B------:R-:W-:Y:S02]  /*03f0*/  LOP3.LUT R12, R8, 0xff, RZ, 0xc0, !PT ;  /* 0x000000ff080c7812 */ /* 0x000fe400078ec0ff */
        /* <DEDUP_REMOVED lines=30> */
.L_x_66:
[----:B------:R-:W-:Y:S01]  /*05e0*/  LEA R8, R12, 0xc0800000, 0x17 ;  /* 0xc08000000c087811 */ /* 0x000fe200078eb8ff */
[----:B------:R-:W-:Y:S04]  /*05f0*/  BSSY.RECONVERGENT B2, `(.L_x_71) ;  /* 0x0000036000027945 */ /* 0x000fe80003800200 */
[----:B------:R-:W-:Y:S02]  /*0600*/  IMAD.IADD R8, R3, 0x1, -R8 ;  /* 0x0000000103087824 */ /* 0x000fe400078e0a08 */
[----:B------:R-:W-:Y:S02]  /*0610*/  VIADD R3, R10, 0xffffff81 ;  /* 0xffffff810a037836 */ /* 0x000fe40000000000 */
[----:B------:R0:W1:Y:S01]  /*0620*/  MUFU.RCP R9, R8 ;  /* 0x0000000800097308 */ /* 0x0000620000001000 */
[----:B------:R-:W-:Y:S01]  /*0630*/  FADD.FTZ R11, -R8, -RZ ;  /* 0x800000ff080b7221 */ /* 0x000fe20000010100 */
[C---:B------:R-:W-:Y:S01]  /*0640*/  IMAD R0, R3.reuse, -0x800000, R0 ;  /* 0xff80000003007824 */ /* 0x040fe200078e0200 */
[----:B0-----:R-:W-:-:S05]  /*0650*/  IADD3 R8, PT, PT, R3, 0x7f, -R12 ;  /* 0x0000007f03087810 */ /* 0x001fca0007ffe80c */
[----:B------:R-:W-:Y:S02]  /*0660*/  IMAD.IADD R8, R8, 0x1, R7 ;  /* 0x0000000108087824 */ /* 0x000fe400078e0207 */
[----:B-1----:R-:W-:-:S04]  /*0670*/  FFMA R10, R9, R11, 1 ;  /* 0x3f800000090a7423 */ /* 0x002fc8000000000b */
        /* <DEDUP_REMOVED lines=41> */
.L_x_73:
[----:B------:R-:W-:-:S04]  /*0910*/  LOP3.LUT R0, R0, 0x80000000, RZ, 0xc0, !PT ;  /* 0x8000000000007812 */ /* 0x000fc800078ec0ff */
[----:B------:R-:W-:Y:S01]  /*0920*/  LOP3.LUT R0, R0, 0x7f800000, RZ, 0xfc, !PT ;  /* 0x7f80000000007812 */ /* 0x000fe200078efcff */
[----:B------:R-:W-:Y:S06]  /*0930*/  BRA `(.L_x_74) ;  /* 0x0000000000047947 */ /* 0x000fec0003800000 */
.L_x_72:
[----:B------:R-:W-:-:S07]  /*0940*/  IMAD R0, R8, 0x800000, R0 ;  /* 0x0080000008007824 */ /* 0x000fce00078e0200 */
.L_x_74:
[----:B------:R-:W-:Y:S05]  /*0950*/  BSYNC.RECONVERGENT B2 ;  /* 0x0000000000027941 */ /* 0x000fea0003800200 */
.L_x_71:
[----:B------:R-:W-:Y:S05]  /*0960*/  BRA `(.L_x_75) ;  /* 0x0000000000207947 */ /* 0x000fea0003800000 */
.L_x_70:
[----:B------:R-:W-:-:S04]  /*0970*/  LOP3.LUT R0, R3, 0x80000000, R0, 0x48, !PT ;  /* 0x8000000003007812 */ /* 0x000fc800078e4800 */
[----:B------:R-:W-:Y:S01]  /*0980*/  LOP3.LUT R0, R0, 0x7f800000, RZ, 0xfc, !PT ;  /* 0x7f80000000007812 */ /* 0x000fe200078efcff */
[----:B------:R-:W-:Y:S06]  /*0990*/  BRA `(.L_x_75) ;  /* 0x0000000000147947 */ /* 0x000fec0003800000 */
.L_x_69:
[----:B------:R-:W-:Y:S01]  /*09a0*/  LOP3.LUT R0, R3, 0x80000000, R0, 0x48, !PT ;  /* 0x8000000003007812 */ /* 0x000fe200078e4800 */
[----:B------:R-:W-:Y:S06]  /*09b0*/  BRA `(.L_x_75) ;  /* 0x00000000000c7947 */ /* 0x000fec0003800000 */
.L_x_68:
[----:B------:R-:W0:Y:S01]  /*09c0*/  MUFU.RSQ R0, -QNAN ;  /* 0xffc0000000007908 */ /* 0x000e220000001400 */
[----:B------:R-:W-:Y:S05]  /*09d0*/  BRA `(.L_x_75) ;  /* 0x0000000000047947 */ /* 0x000fea0003800000 */
.L_x_67:
[----:B------:R-:W-:-:S07]  /*09e0*/  FADD.FTZ R0, R0, R3 ;  /* 0x0000000300007221 */ /* 0x000fce0000010000 */
.L_x_75:
[----:B------:R-:W-:Y:S05]  /*09f0*/  BSYNC.RECONVERGENT B1 ;  /* 0x0000000000017941 */ /* 0x000fea0003800200 */
.L_x_65:
[----:B------:R-:W-:-:S04]  /*0a00*/  IMAD.MOV.U32 R7, RZ, RZ, 0x0 ;  /* 0x00000000ff077424 */ /* 0x000fc800078e00ff */
[----:B0-----:R-:W-:Y:S05]  /*0a10*/  RET.REL.NODEC R6 `(labelPixels) ;  /* 0xfffffff406787950 */ /* 0x001fea0003c3ffff */
.L_x_76:
        /* <DEDUP_REMOVED lines=14> */
.L_x_80:


//--------------------- .text.interleaveRGB       --------------------------
	.section	.text.interleaveRGB,"ax",@progbits
	.align	128
        .global         interleaveRGB
        .type           interleaveRGB,@function
        .size           interleaveRGB,(.L_x_92 - interleaveRGB)
        .other          interleaveRGB,@"STO_CUDA_ENTRY STV_DEFAULT"
interleaveRGB:
.text.interleaveRGB:
        /* <DEDUP_REMOVED lines=13> */
[----:B------:R-:W0:Y:S01]  /*00d0*/  LDCU.128 UR8, c[0x0][0x390] ;  /* 0x00007200ff0877ac */ /* 0x000e220008000c00 */
[----:B------:R-:W-:Y:S01]  /*00e0*/  IMAD R6, R9, UR6, R0 ;  /* 0x0000000609067c24 */ /* 0x000fe2000f8e0200 */
[----:B------:R-:W1:Y:S01]  /*00f0*/  LDCU.64 UR12, c[0x0][0x3a0] ;  /* 0x00007400ff0c77ac */ /* 0x000e620008000a00 */
[----:B------:R-:W2:Y:S03]  /*0100*/  LDCU.64 UR4, c[0x0][0x358] ;  /* 0x00006b00ff0477ac */ /* 0x000ea60008000a00 */
[C---:B0-----:R-:W-:Y:S02]  /*0110*/  IADD3 R4, P1, PT, R6.reuse, UR10, RZ ;  /* 0x0000000a06047c10 */ /* 0x041fe4000ff3e0ff */
[C---:B------:R-:W-:Y:S02]  /*0120*/  IADD3 R2, P0, PT, R6.reuse, UR8, RZ ;  /* 0x0000000806027c10 */ /* 0x040fe4000ff1e0ff */
[----:B-1----:R-:W-:Y:S01]  /*0130*/  IADD3 R6, P2, PT, R6, UR12, RZ ;  /* 0x0000000c06067c10 */ /* 0x002fe2000ff5e0ff */
[----:B------:R-:W-:-:S02]  /*0140*/  IMAD.X R5, RZ, RZ, UR11, P1 ;  /* 0x0000000bff057e24 */ /* 0x000fc400088e06ff */
[----:B------:R-:W-:Y:S02]  /*0150*/  IMAD.X R3, RZ, RZ, UR9, P0 ;  /* 0x00000009ff037e24 */ /* 0x000fe400080e06ff */
[----:B------:R-:W-:Y:S02]  /*0160*/  IMAD.X R7, RZ, RZ, UR13, P2 ;  /* 0x0000000dff077e24 */ /* 0x000fe400090e06ff */
[----:B--2---:R-:W2:Y:S04]  /*0170*/  LDG.E.U8 R5, desc[UR4][R4.64] ;  /* 0x0000000404057981 */ /* 0x004ea8000c1e1100 */
[----:B------:R-:W2:Y:S04]  /*0180*/  LDG.E.U8 R2, desc[UR4][R2.64] ;  /* 0x0000000402027981 */ /* 0x000ea8000c1e1100 */
[----:B------:R-:W3:Y:S01]  /*0190*/  LDG.E.U8 R6, desc[UR4][R6.64] ;  /* 0x0000000406067981 */ /* 0x000ee2000c1e1100 */
[----:B------:R-:W0:Y:S01]  /*01a0*/  LDCU UR4, c[0x0][0x380] ;  /* 0x00007000ff0477ac */ /* 0x000e220008000800 */
[----:B------:R-:W-:Y:S01]  /*01b0*/  IMAD.MOV.U32 R8, RZ, RZ, 0xff ;  /* 0x000000ffff087424 */ /* 0x000fe200078e00ff */
[----:B------:R-:W-:-:S05]  /*01c0*/  LOP3.LUT R9, RZ, R9, RZ, 0x33, !PT ;  /* 0x00000009ff097212 */ /* 0x000fca00078e33ff */
[----:B------:R-:W-:Y:S01]  /*01d0*/  VIADD R9, R9, UR7 ;  /* 0x0000000709097c36 */ /* 0x000fe20008000000 */
[----:B--2---:R-:W-:-:S04]  /*01e0*/  PRMT R11, R5, 0x7604, R2 ;  /* 0x00007604050b7816 */ /* 0x004fc80000000002 */
[----:B---3--:R-:W-:-:S04]  /*01f0*/  PRMT R11, R6, 0x7054, R11 ;  /* 0x00007054060b7816 */ /* 0x008fc8000000000b */
[----:B------:R-:W-:Y:S01]  /*0200*/  PRMT R11, R8, 0x654, R11 ;  /* 0x00000654080b7816 */ /* 0x000fe2000000000b */
[----:B------:R-:W-:-:S04]  /*0210*/  IMAD.SHL.U32 R8, R0, 0x4, RZ ;  /* 0x0000000400087824 */ /* 0x000fc800078e00ff */
[----:B0-----:R0:W-:Y:S02]  /*0220*/  SUST.D.BA.2D.STRONG.SM.TRAP [R8], R11, UR4 ;  /* 0x70ff040b08007f9d */ /* 0x0011e4000810a900 */
[----:B0-----:R-:W-:Y:S05]  /*0230*/  EXIT ;  /* 0x000000000000794d */ /* 0x001fea0003800000 */
.L_x_77:
        /* <DEDUP_REMOVED lines=12> */
.L_x_92:


//--------------------- .text.writeToSurface      --------------------------
	.section	.text.writeToSurface,"ax",@progbits
	.align	128
        .global         writeToSurface
        .type           writeToSurface,@function
        .size           writeToSurface,(.L_x_93 - writeToSurface)
        .other          writeToSurface,@"STO_CUDA_ENTRY STV_DEFAULT"
writeToSurface:
.text.writeToSurface:
        /* <DEDUP_REMOVED lines=13> */
[----:B------:R-:W0:Y:S01]  /*00d0*/  LDC.U8 R0, c[0x0][0x390] ;  /* 0x0000e400ff007b82 */ /* 0x000e220000000000 */
[----:B------:R-:W1:Y:S01]  /*00e0*/  LDCU UR4, c[0x0][0x380] ;  /* 0x00007000ff0477ac */ /* 0x000e620008000800 */
[----:B------:R-:W-:-:S06]  /*00f0*/  IMAD.MOV.U32 R7, RZ, RZ, 0xff ;  /* 0x000000ffff077424 */ /* 0x000fcc00078e00ff */
[----:B------:R-:W2:Y:S08]  /*0100*/  LDC.S8 R2, c[0x0][0x391] ;  /* 0x0000e440ff027b82 */ /* 0x000eb00000000200 */
[----:B------:R-:W3:Y:S01]  /*0110*/  LDC.S8 R6, c[0x0][0x392] ;  /* 0x0000e480ff067b82 */ /* 0x000ee20000000200 */
[----:B0-----:R-:W-:-:S04]  /*0120*/  PRMT R0, R0, 0x8880, RZ ;  /* 0x0000888000007816 */ /* 0x001fc800000000ff */
[----:B------:R-:W-:Y:S02]  /*0130*/  PRMT R0, R0, 0x7710, RZ ;  /* 0x0000771000007816 */ /* 0x000fe400000000ff */
[----:B--2---:R-:W-:Y:S02]  /*0140*/  PRMT R2, R2, 0x7710, RZ ;  /* 0x0000771002027816 */ /* 0x004fe400000000ff */
[----:B------:R-:W-:-:S04]  /*0150*/  LOP3.LUT R5, R0, 0xff, RZ, 0xc0, !PT ;  /* 0x000000ff00057812 */ /* 0x000fc800078ec0ff */
[----:B------:R-:W-:Y:S01]  /*0160*/  PRMT R5, R2, 0x7604, R5 ;  /* 0x0000760402057816 */ /* 0x000fe20000000005 */
[----:B------:R-:W-:Y:S01]  /*0170*/  IMAD.SHL.U32 R2, R4, 0x4, RZ ;  /* 0x0000000404027824 */ /* 0x000fe200078e00ff */
[----:B---3--:R-:W-:-:S04]  /*0180*/  PRMT R0, R6, 0x7710, RZ ;  /* 0x0000771006007816 */ /* 0x008fc800000000ff */
[----:B------:R-:W-:-:S04]  /*0190*/  PRMT R0, R0, 0x7054, R5 ;  /* 0x0000705400007816 */ /* 0x000fc80000000005 */
[----:B------:R-:W-:-:S04]  /*01a0*/  PRMT R0, R7, 0x654, R0 ;  /* 0x0000065407007816 */ /* 0x000fc80000000000 */
[----:B-1----:R0:W-:Y:S02]  /*01b0*/  SUST.D.BA.2D.STRONG.SM.TRAP [R2], R0, UR4 ;  /* 0x70ff040002007f9d */ /* 0x0021e4000810a900 */
[----:B0-----:R-:W-:Y:S05]  /*01c0*/  EXIT ;  /* 0x000000000000794d */ /* 0x001fea0003800000 */
.L_x_78:
        /* <DEDUP_REMOVED lines=11> */
.L_x_93:


//--------------------- .nv.shared.reserved.0     --------------------------
	.section	.nv.shared.reserved.0,"aw",@nobits
	.weak		__nv_reservedSMEM_offset_0_alias
	.size		__nv_reservedSMEM_offset_0_alias, 0, 64
	.other		__nv_reservedSMEM_offset_0_alias,@"STO_CUDA_RESERVED_SHARED STV_DEFAULT"
__nv_reservedSMEM_offset_0_alias:
	.zero		0
	.zero		64


//--------------------- .nv.shared.colorComponentAtPixel --------------------------
	.section	.nv.shared.colorComponentAtPixel,"aw",@nobits
	.sectionflags	@""
	.align	16
.nv.shared.colorComponentAtPixel:
	.zero		1040


//--------------------- .nv.constant0.readPixelValue --------------------------
	.section	.nv.constant0.readPixelValue,"a",@progbits
	.sectionflags	@""
	.align	4
.nv.constant0.readPixelValue:
	.zero		944


//--------------------- .nv.constant0.colorComponentAtPixelExact --------------------------
	.section	.nv.constant0.colorComponentAtPixelExact,"a",@progbits
	.sectionflags	@""
	.align	4
.nv.constant0.colorComponentAtPixelExact:
	.zero		931


//--------------------- .nv.constant0.colorComponentAtPixel --------------------------
	.section	.nv.constant0.colorComponentAtPixel,"a",@progbits
	.sectionflags	@""
	.align	4
.nv.constant0.colorComponentAtPixel:
	.zero		928


//--------------------- .nv.constant0.copyToSurface --------------------------
	.section	.nv.constant0.copyToSurface,"a",@progbits
	.sectionflags	@""
	.align	4
.nv.constant0.copyToSurface:
	.zero		920


//--------------------- .nv.constant0.labelComponentsRowed --------------------------
	.section	.nv.constant0.labelComponentsRowed,"a",@progbits
	.sectionflags	@""
	.align	4
.nv.constant0.labelComponentsRowed:
	.zero		944


//--------------------- .nv.constant0.labelComponents --------------------------
	.section	.nv.constant0.labelComponents,"a",@progbits
	.sectionflags	@""
	.align	4
.nv.constant0.labelComponents:
	.zero		960


//--------------------- .nv.constant0.labelComponentsMasterLabel --------------------------
	.section	.nv.constant0.labelComponentsMasterLabel,"a",@progbits
	.sectionflags	@""
	.align	4
.nv.constant0.labelComponentsMasterLabel:
	.zero		960


//--------------------- .nv.constant0.labelComponentsShared --------------------------
	.section	.nv.constant0.labelComponentsShared,"a",@progbits
	.sectionflags	@""
	.align	4
.nv.constant0.labelComponentsShared:
	.zero		962


//--------------------- .nv.constant0.labelPixelsRowed --------------------------
	.section	.nv.constant0.labelPixelsRowed,"a",@progbits
	.sectionflags	@""
	.align	4
.nv.constant0.labelPixelsRowed:
	.zero		912


//--------------------- .nv.constant0.labelPixelsCombinations --------------------------
	.section	.nv.constant0.labelPixelsCombinations,"a",@progbits
	.sectionflags	@""
	.align	4
.nv.constant0.labelPixelsCombinations:
	.zero		912


//--------------------- .nv.constant0.labelPixels --------------------------
	.section	.nv.constant0.labelPixels,"a",@progbits
	.sectionflags	@""
	.align	4
.nv.constant0.labelPixels:
	.zero		912


//--------------------- .nv.constant0.interleaveRGB --------------------------
	.section	.nv.constant0.interleaveRGB,"a",@progbits
	.sectionflags	@""
	.align	4
.nv.constant0.interleaveRGB:
	.zero		936


//--------------------- .nv.constant0.writeToSurface --------------------------
	.section	.nv.constant0.writeToSurface,"a",@progbits
	.sectionflags	@""
	.align	4
.nv.constant0.writeToSurface:
	.zero		915


//--------------------- SYMBOLS --------------------------

	.type		.nv.reservedSmem.offset0,@object
	.size		.nv.reservedSmem.offset0,0x4
	.type		.nv.reservedSmem.cap,@object
	.size		.nv.reservedSmem.cap,0x4
